//
// Generated by NVIDIA NVVM Compiler
//
// Compiler Build ID: CL-36424714
// Cuda compilation tools, release 13.0, V13.0.88
// Based on NVVM 20.0.0
//

.version 9.0
.target sm_100
.address_size 64

	// .globl	_Z12lower_kernelIfEviiiPKT_S2_PS0_

.visible .entry _Z12lower_kernelIfEviiiPKT_S2_PS0_(
	.param .u32 _Z12lower_kernelIfEviiiPKT_S2_PS0__param_0,
	.param .u32 _Z12lower_kernelIfEviiiPKT_S2_PS0__param_1,
	.param .u32 _Z12lower_kernelIfEviiiPKT_S2_PS0__param_2,
	.param .u64 .ptr .align 1 _Z12lower_kernelIfEviiiPKT_S2_PS0__param_3,
	.param .u64 .ptr .align 1 _Z12lower_kernelIfEviiiPKT_S2_PS0__param_4,
	.param .u64 .ptr .align 1 _Z12lower_kernelIfEviiiPKT_S2_PS0__param_5
)
{
	.reg .pred 	%p<13>;
	.reg .b32 	%r<61>;
	.reg .b32 	%f<112>;
	.reg .b64 	%rd<25>;

	ld.param.u32 	%r33, [_Z12lower_kernelIfEviiiPKT_S2_PS0__param_0];
	ld.param.u32 	%r34, [_Z12lower_kernelIfEviiiPKT_S2_PS0__param_1];
	ld.param.u32 	%r35, [_Z12lower_kernelIfEviiiPKT_S2_PS0__param_2];
	ld.param.u64 	%rd4, [_Z12lower_kernelIfEviiiPKT_S2_PS0__param_3];
	ld.param.u64 	%rd5, [_Z12lower_kernelIfEviiiPKT_S2_PS0__param_4];
	ld.param.u64 	%rd3, [_Z12lower_kernelIfEviiiPKT_S2_PS0__param_5];
	cvta.to.global.u64 	%rd1, %rd5;
	cvta.to.global.u64 	%rd2, %rd4;
	mov.u32 	%r36, %ctaid.x;
	mov.u32 	%r37, %ntid.x;
	mov.u32 	%r38, %tid.x;
	mad.lo.s32 	%r1, %r36, %r37, %r38;
	setp.ge.s32 	%p1, %r1, %r35;
	@%p1 bra 	$L__BB0_17;
	mov.u32 	%r39, %ctaid.y;
	mov.u32 	%r40, %ntid.y;
	mov.u32 	%r41, %tid.y;
	mad.lo.s32 	%r2, %r39, %r40, %r41;
	setp.ge.s32 	%p2, %r2, %r34;
	@%p2 bra 	$L__BB0_17;
	mov.u32 	%r42, %ctaid.z;
	mov.u32 	%r43, %ntid.z;
	mov.u32 	%r44, %tid.z;
	mad.lo.s32 	%r3, %r42, %r43, %r44;
	setp.ge.s32 	%p3, %r3, %r33;
	@%p3 bra 	$L__BB0_17;
	mul.lo.s32 	%r4, %r35, %r2;
	mul.lo.s32 	%r45, %r34, %r3;
	mad.lo.s32 	%r5, %r45, %r35, %r4;
	setp.lt.s32 	%p4, %r1, 0;
	mov.f32 	%f111, 0f00000000;
	@%p4 bra 	$L__BB0_16;
	add.s32 	%r6, %r4, %r1;
	add.s32 	%r7, %r1, 1;
	and.b32  	%r8, %r7, 15;
	setp.lt.u32 	%p5, %r1, 15;
	mov.f32 	%f111, 0f00000000;
	mov.b32 	%r56, 0;
	@%p5 bra 	$L__BB0_7;
	and.b32  	%r56, %r7, 2147483632;
	neg.s32 	%r54, %r56;
	mov.f32 	%f111, 0f00000000;
	mov.u32 	%r52, %r5;
	mov.u32 	%r53, %r6;
$L__BB0_6:
	.pragma "nounroll";
	mul.wide.s32 	%rd6, %r53, 4;
	add.s64 	%rd7, %rd2, %rd6;
	ld.global.f32 	%f18, [%rd7];
	mul.wide.s32 	%rd8, %r52, 4;
	add.s64 	%rd9, %rd1, %rd8;
	ld.global.f32 	%f19, [%rd9];
	fma.rn.f32 	%f20, %f18, %f19, %f111;
	ld.global.f32 	%f21, [%rd7+-4];
	ld.global.f32 	%f22, [%rd9+4];
	fma.rn.f32 	%f23, %f21, %f22, %f20;
	ld.global.f32 	%f24, [%rd7+-8];
	ld.global.f32 	%f25, [%rd9+8];
	fma.rn.f32 	%f26, %f24, %f25, %f23;
	ld.global.f32 	%f27, [%rd7+-12];
	ld.global.f32 	%f28, [%rd9+12];
	fma.rn.f32 	%f29, %f27, %f28, %f26;
	ld.global.f32 	%f30, [%rd7+-16];
	ld.global.f32 	%f31, [%rd9+16];
	fma.rn.f32 	%f32, %f30, %f31, %f29;
	ld.global.f32 	%f33, [%rd7+-20];
	ld.global.f32 	%f34, [%rd9+20];
	fma.rn.f32 	%f35, %f33, %f34, %f32;
	ld.global.f32 	%f36, [%rd7+-24];
	ld.global.f32 	%f37, [%rd9+24];
	fma.rn.f32 	%f38, %f36, %f37, %f35;
	ld.global.f32 	%f39, [%rd7+-28];
	ld.global.f32 	%f40, [%rd9+28];
	fma.rn.f32 	%f41, %f39, %f40, %f38;
	ld.global.f32 	%f42, [%rd7+-32];
	ld.global.f32 	%f43, [%rd9+32];
	fma.rn.f32 	%f44, %f42, %f43, %f41;
	ld.global.f32 	%f45, [%rd7+-36];
	ld.global.f32 	%f46, [%rd9+36];
	fma.rn.f32 	%f47, %f45, %f46, %f44;
	ld.global.f32 	%f48, [%rd7+-40];
	ld.global.f32 	%f49, [%rd9+40];
	fma.rn.f32 	%f50, %f48, %f49, %f47;
	ld.global.f32 	%f51, [%rd7+-44];
	ld.global.f32 	%f52, [%rd9+44];
	fma.rn.f32 	%f53, %f51, %f52, %f50;
	ld.global.f32 	%f54, [%rd7+-48];
	ld.global.f32 	%f55, [%rd9+48];
	fma.rn.f32 	%f56, %f54, %f55, %f53;
	ld.global.f32 	%f57, [%rd7+-52];
	ld.global.f32 	%f58, [%rd9+52];
	fma.rn.f32 	%f59, %f57, %f58, %f56;
	ld.global.f32 	%f60, [%rd7+-56];
	ld.global.f32 	%f61, [%rd9+56];
	fma.rn.f32 	%f62, %f60, %f61, %f59;
	ld.global.f32 	%f63, [%rd7+-60];
	ld.global.f32 	%f64, [%rd9+60];
	fma.rn.f32 	%f111, %f63, %f64, %f62;
	add.s32 	%r54, %r54, 16;
	add.s32 	%r53, %r53, -16;
	add.s32 	%r52, %r52, 16;
	setp.ne.s32 	%p6, %r54, 0;
	@%p6 bra 	$L__BB0_6;
$L__BB0_7:
	setp.eq.s32 	%p7, %r8, 0;
	@%p7 bra 	$L__BB0_16;
	and.b32  	%r18, %r7, 7;
	setp.lt.u32 	%p8, %r8, 8;
	@%p8 bra 	$L__BB0_10;
	sub.s32 	%r47, %r6, %r56;
	mul.wide.s32 	%rd10, %r47, 4;
	add.s64 	%rd11, %rd2, %rd10;
	ld.global.f32 	%f66, [%rd11];
	add.s32 	%r48, %r56, %r5;
	mul.wide.s32 	%rd12, %r48, 4;
	add.s64 	%rd13, %rd1, %rd12;
	ld.global.f32 	%f67, [%rd13];
	fma.rn.f32 	%f68, %f66, %f67, %f111;
	ld.global.f32 	%f69, [%rd11+-4];
	ld.global.f32 	%f70, [%rd13+4];
	fma.rn.f32 	%f71, %f69, %f70, %f68;
	ld.global.f32 	%f72, [%rd11+-8];
	ld.global.f32 	%f73, [%rd13+8];
	fma.rn.f32 	%f74, %f72, %f73, %f71;
	ld.global.f32 	%f75, [%rd11+-12];
	ld.global.f32 	%f76, [%rd13+12];
	fma.rn.f32 	%f77, %f75, %f76, %f74;
	ld.global.f32 	%f78, [%rd11+-16];
	ld.global.f32 	%f79, [%rd13+16];
	fma.rn.f32 	%f80, %f78, %f79, %f77;
	ld.global.f32 	%f81, [%rd11+-20];
	ld.global.f32 	%f82, [%rd13+20];
	fma.rn.f32 	%f83, %f81, %f82, %f80;
	ld.global.f32 	%f84, [%rd11+-24];
	ld.global.f32 	%f85, [%rd13+24];
	fma.rn.f32 	%f86, %f84, %f85, %f83;
	ld.global.f32 	%f87, [%rd11+-28];
	ld.global.f32 	%f88, [%rd13+28];
	fma.rn.f32 	%f111, %f87, %f88, %f86;
	add.s32 	%r56, %r56, 8;
$L__BB0_10:
	setp.eq.s32 	%p9, %r18, 0;
	@%p9 bra 	$L__BB0_16;
	and.b32  	%r21, %r7, 3;
	setp.lt.u32 	%p10, %r18, 4;
	@%p10 bra 	$L__BB0_13;
	sub.s32 	%r49, %r6, %r56;
	mul.wide.s32 	%rd14, %r49, 4;
	add.s64 	%rd15, %rd2, %rd14;
	ld.global.f32 	%f90, [%rd15];
	add.s32 	%r50, %r56, %r5;
	mul.wide.s32 	%rd16, %r50, 4;
	add.s64 	%rd17, %rd1, %rd16;
	ld.global.f32 	%f91, [%rd17];
	fma.rn.f32 	%f92, %f90, %f91, %f111;
	ld.global.f32 	%f93, [%rd15+-4];
	ld.global.f32 	%f94, [%rd17+4];
	fma.rn.f32 	%f95, %f93, %f94, %f92;
	ld.global.f32 	%f96, [%rd15+-8];
	ld.global.f32 	%f97, [%rd17+8];
	fma.rn.f32 	%f98, %f96, %f97, %f95;
	ld.global.f32 	%f99, [%rd15+-12];
	ld.global.f32 	%f100, [%rd17+12];
	fma.rn.f32 	%f111, %f99, %f100, %f98;
	add.s32 	%r56, %r56, 4;
$L__BB0_13:
	setp.eq.s32 	%p11, %r21, 0;
	@%p11 bra 	$L__BB0_16;
	add.s32 	%r60, %r56, %r5;
	sub.s32 	%r59, %r6, %r56;
	neg.s32 	%r58, %r21;
$L__BB0_15:
	.pragma "nounroll";
	mul.wide.s32 	%rd18, %r60, 4;
	add.s64 	%rd19, %rd1, %rd18;
	mul.wide.s32 	%rd20, %r59, 4;
	add.s64 	%rd21, %rd2, %rd20;
	ld.global.f32 	%f101, [%rd21];
	ld.global.f32 	%f102, [%rd19];
	fma.rn.f32 	%f111, %f101, %f102, %f111;
	add.s32 	%r60, %r60, 1;
	add.s32 	%r59, %r59, -1;
	add.s32 	%r58, %r58, 1;
	setp.ne.s32 	%p12, %r58, 0;
	@%p12 bra 	$L__BB0_15;
$L__BB0_16:
	add.s32 	%r51, %r5, %r1;
	cvta.to.global.u64 	%rd22, %rd3;
	mul.wide.s32 	%rd23, %r51, 4;
	add.s64 	%rd24, %rd22, %rd23;
	st.global.f32 	[%rd24], %f111;
$L__BB0_17:
	ret;

}
	// .globl	_Z15backward_kernelIfEviiiPKT_S2_S2_PS0_S3_
.visible .entry _Z15backward_kernelIfEviiiPKT_S2_S2_PS0_S3_(
	.param .u32 _Z15backward_kernelIfEviiiPKT_S2_S2_PS0_S3__param_0,
	.param .u32 _Z15backward_kernelIfEviiiPKT_S2_S2_PS0_S3__param_1,
	.param .u32 _Z15backward_kernelIfEviiiPKT_S2_S2_PS0_S3__param_2,
	.param .u64 .ptr .align 1 _Z15backward_kernelIfEviiiPKT_S2_S2_PS0_S3__param_3,
	.param .u64 .ptr .align 1 _Z15backward_kernelIfEviiiPKT_S2_S2_PS0_S3__param_4,
	.param .u64 .ptr .align 1 _Z15backward_kernelIfEviiiPKT_S2_S2_PS0_S3__param_5,
	.param .u64 .ptr .align 1 _Z15backward_kernelIfEviiiPKT_S2_S2_PS0_S3__param_6,
	.param .u64 .ptr .align 1 _Z15backward_kernelIfEviiiPKT_S2_S2_PS0_S3__param_7
)
{
	.reg .pred 	%p<13>;
	.reg .b32 	%r<62>;
	.reg .b32 	%f<114>;
	.reg .b64 	%rd<38>;

	ld.param.u32 	%r28, [_Z15backward_kernelIfEviiiPKT_S2_S2_PS0_S3__param_0];
	ld.param.u32 	%r29, [_Z15backward_kernelIfEviiiPKT_S2_S2_PS0_S3__param_1];
	ld.param.u32 	%r30, [_Z15backward_kernelIfEviiiPKT_S2_S2_PS0_S3__param_2];
	ld.param.u64 	%rd6, [_Z15backward_kernelIfEviiiPKT_S2_S2_PS0_S3__param_3];
	ld.param.u64 	%rd7, [_Z15backward_kernelIfEviiiPKT_S2_S2_PS0_S3__param_4];
	ld.param.u64 	%rd8, [_Z15backward_kernelIfEviiiPKT_S2_S2_PS0_S3__param_5];
	ld.param.u64 	%rd4, [_Z15backward_kernelIfEviiiPKT_S2_S2_PS0_S3__param_6];
	ld.param.u64 	%rd5, [_Z15backward_kernelIfEviiiPKT_S2_S2_PS0_S3__param_7];
	cvta.to.global.u64 	%rd1, %rd7;
	cvta.to.global.u64 	%rd2, %rd8;
	cvta.to.global.u64 	%rd3, %rd6;
	mov.u32 	%r31, %ctaid.x;
	mov.u32 	%r32, %ntid.x;
	mov.u32 	%r33, %tid.x;
	mad.lo.s32 	%r1, %r31, %r32, %r33;
	setp.ge.s32 	%p1, %r1, %r30;
	@%p1 bra 	$L__BB1_16;
	mov.u32 	%r34, %ctaid.y;
	mov.u32 	%r35, %ntid.y;
	mov.u32 	%r36, %tid.y;
	mad.lo.s32 	%r2, %r34, %r35, %r36;
	setp.ge.s32 	%p2, %r2, %r29;
	@%p2 bra 	$L__BB1_16;
	mov.u32 	%r37, %ctaid.z;
	mov.u32 	%r38, %ntid.z;
	mov.u32 	%r39, %tid.z;
	mad.lo.s32 	%r3, %r37, %r38, %r39;
	setp.ge.s32 	%p3, %r3, %r28;
	@%p3 bra 	$L__BB1_16;
	mul.lo.s32 	%r4, %r30, %r2;
	mul.lo.s32 	%r5, %r29, %r3;
	mul.lo.s32 	%r6, %r5, %r30;
	add.s32 	%r7, %r6, %r4;
	sub.s32 	%r8, %r30, %r1;
	setp.lt.s32 	%p4, %r8, 1;
	mov.f32 	%f112, 0f00000000;
	mov.f32 	%f113, %f112;
	@%p4 bra 	$L__BB1_15;
	add.s32 	%r9, %r7, %r1;
	sub.s32 	%r41, %r1, %r30;
	setp.gt.u32 	%p5, %r41, -8;
	mov.f32 	%f113, 0f00000000;
	mov.b32 	%r60, 0;
	mov.f32 	%f112, %f113;
	@%p5 bra 	$L__BB1_7;
	and.b32  	%r42, %r8, 2147483640;
	neg.s32 	%r58, %r42;
	add.s32 	%r43, %r2, %r5;
	mul.lo.s32 	%r56, %r30, %r43;
	mov.f32 	%f113, 0f00000000;
	mov.u32 	%r55, %r9;
	mov.u32 	%r57, %r4;
$L__BB1_6:
	.pragma "nounroll";
	and.b32  	%r60, %r8, 2147483640;
	mul.wide.s32 	%rd9, %r57, 4;
	add.s64 	%rd10, %rd3, %rd9;
	mul.wide.s32 	%rd11, %r56, 4;
	add.s64 	%rd12, %rd1, %rd11;
	mul.wide.s32 	%rd13, %r55, 4;
	add.s64 	%rd14, %rd2, %rd13;
	ld.global.f32 	%f29, [%rd10];
	ld.global.f32 	%f30, [%rd14];
	fma.rn.f32 	%f31, %f29, %f30, %f112;
	ld.global.f32 	%f32, [%rd12];
	fma.rn.f32 	%f33, %f32, %f30, %f113;
	ld.global.f32 	%f34, [%rd10+4];
	ld.global.f32 	%f35, [%rd14+4];
	fma.rn.f32 	%f36, %f34, %f35, %f31;
	ld.global.f32 	%f37, [%rd12+4];
	fma.rn.f32 	%f38, %f37, %f35, %f33;
	ld.global.f32 	%f39, [%rd10+8];
	ld.global.f32 	%f40, [%rd14+8];
	fma.rn.f32 	%f41, %f39, %f40, %f36;
	ld.global.f32 	%f42, [%rd12+8];
	fma.rn.f32 	%f43, %f42, %f40, %f38;
	ld.global.f32 	%f44, [%rd10+12];
	ld.global.f32 	%f45, [%rd14+12];
	fma.rn.f32 	%f46, %f44, %f45, %f41;
	ld.global.f32 	%f47, [%rd12+12];
	fma.rn.f32 	%f48, %f47, %f45, %f43;
	ld.global.f32 	%f49, [%rd10+16];
	ld.global.f32 	%f50, [%rd14+16];
	fma.rn.f32 	%f51, %f49, %f50, %f46;
	ld.global.f32 	%f52, [%rd12+16];
	fma.rn.f32 	%f53, %f52, %f50, %f48;
	ld.global.f32 	%f54, [%rd10+20];
	ld.global.f32 	%f55, [%rd14+20];
	fma.rn.f32 	%f56, %f54, %f55, %f51;
	ld.global.f32 	%f57, [%rd12+20];
	fma.rn.f32 	%f58, %f57, %f55, %f53;
	ld.global.f32 	%f59, [%rd10+24];
	ld.global.f32 	%f60, [%rd14+24];
	fma.rn.f32 	%f61, %f59, %f60, %f56;
	ld.global.f32 	%f62, [%rd12+24];
	fma.rn.f32 	%f63, %f62, %f60, %f58;
	ld.global.f32 	%f64, [%rd10+28];
	ld.global.f32 	%f65, [%rd14+28];
	fma.rn.f32 	%f112, %f64, %f65, %f61;
	ld.global.f32 	%f66, [%rd12+28];
	fma.rn.f32 	%f113, %f66, %f65, %f63;
	add.s32 	%r58, %r58, 8;
	add.s32 	%r57, %r57, 8;
	add.s32 	%r56, %r56, 8;
	add.s32 	%r55, %r55, 8;
	setp.ne.s32 	%p6, %r58, 0;
	@%p6 bra 	$L__BB1_6;
$L__BB1_7:
	and.b32  	%r22, %r8, 7;
	setp.eq.s32 	%p7, %r22, 0;
	@%p7 bra 	$L__BB1_15;
	and.b32  	%r23, %r8, 3;
	setp.lt.u32 	%p8, %r22, 4;
	@%p8 bra 	$L__BB1_10;
	add.s32 	%r44, %r60, %r4;
	mul.wide.s32 	%rd15, %r44, 4;
	add.s64 	%rd16, %rd3, %rd15;
	ld.global.f32 	%f68, [%rd16];
	add.s32 	%r45, %r9, %r60;
	mul.wide.s32 	%rd17, %r45, 4;
	add.s64 	%rd18, %rd2, %rd17;
	ld.global.f32 	%f69, [%rd18];
	fma.rn.f32 	%f70, %f68, %f69, %f112;
	add.s32 	%r46, %r44, %r6;
	mul.wide.s32 	%rd19, %r46, 4;
	add.s64 	%rd20, %rd1, %rd19;
	ld.global.f32 	%f71, [%rd20];
	fma.rn.f32 	%f72, %f71, %f69, %f113;
	ld.global.f32 	%f73, [%rd16+4];
	ld.global.f32 	%f74, [%rd18+4];
	fma.rn.f32 	%f75, %f73, %f74, %f70;
	ld.global.f32 	%f76, [%rd20+4];
	fma.rn.f32 	%f77, %f76, %f74, %f72;
	ld.global.f32 	%f78, [%rd16+8];
	ld.global.f32 	%f79, [%rd18+8];
	fma.rn.f32 	%f80, %f78, %f79, %f75;
	ld.global.f32 	%f81, [%rd20+8];
	fma.rn.f32 	%f82, %f81, %f79, %f77;
	ld.global.f32 	%f83, [%rd16+12];
	ld.global.f32 	%f84, [%rd18+12];
	fma.rn.f32 	%f112, %f83, %f84, %f80;
	ld.global.f32 	%f85, [%rd20+12];
	fma.rn.f32 	%f113, %f85, %f84, %f82;
	add.s32 	%r60, %r60, 4;
$L__BB1_10:
	setp.eq.s32 	%p9, %r23, 0;
	@%p9 bra 	$L__BB1_15;
	setp.eq.s32 	%p10, %r23, 1;
	@%p10 bra 	$L__BB1_13;
	add.s32 	%r47, %r60, %r4;
	mul.wide.s32 	%rd21, %r47, 4;
	add.s64 	%rd22, %rd3, %rd21;
	ld.global.f32 	%f87, [%rd22];
	add.s32 	%r48, %r9, %r60;
	mul.wide.s32 	%rd23, %r48, 4;
	add.s64 	%rd24, %rd2, %rd23;
	ld.global.f32 	%f88, [%rd24];
	fma.rn.f32 	%f89, %f87, %f88, %f112;
	add.s32 	%r49, %r47, %r6;
	mul.wide.s32 	%rd25, %r49, 4;
	add.s64 	%rd26, %rd1, %rd25;
	ld.global.f32 	%f90, [%rd26];
	fma.rn.f32 	%f91, %f90, %f88, %f113;
	ld.global.f32 	%f92, [%rd22+4];
	ld.global.f32 	%f93, [%rd24+4];
	fma.rn.f32 	%f112, %f92, %f93, %f89;
	ld.global.f32 	%f94, [%rd26+4];
	fma.rn.f32 	%f113, %f94, %f93, %f91;
	add.s32 	%r60, %r60, 2;
$L__BB1_13:
	and.b32  	%r50, %r8, 1;
	setp.eq.b32 	%p11, %r50, 1;
	not.pred 	%p12, %p11;
	@%p12 bra 	$L__BB1_15;
	add.s32 	%r51, %r60, %r4;
	mul.wide.s32 	%rd27, %r51, 4;
	add.s64 	%rd28, %rd3, %rd27;
	ld.global.f32 	%f95, [%rd28];
	add.s32 	%r52, %r9, %r60;
	mul.wide.s32 	%rd29, %r52, 4;
	add.s64 	%rd30, %rd2, %rd29;
	ld.global.f32 	%f96, [%rd30];
	fma.rn.f32 	%f112, %f95, %f96, %f112;
	add.s32 	%r53, %r51, %r6;
	mul.wide.s32 	%rd31, %r53, 4;
	add.s64 	%rd32, %rd1, %rd31;
	ld.global.f32 	%f97, [%rd32];
	fma.rn.f32 	%f113, %f97, %f96, %f113;
$L__BB1_15:
	add.s32 	%r54, %r7, %r1;
	cvta.to.global.u64 	%rd33, %rd5;
	mul.wide.s32 	%rd34, %r54, 4;
	add.s64 	%rd35, %rd33, %rd34;
	st.global.f32 	[%rd35], %f112;
	cvta.to.global.u64 	%rd36, %rd4;
	add.s64 	%rd37, %rd36, %rd34;
	st.global.f32 	[%rd37], %f113;
$L__BB1_16:
	ret;

}


// ===== COMPILED SASS (sm_100) =====

	.target	sm_100

	.elftype	@"ET_EXEC"


//--------------------- .note.nv.tkinfo           --------------------------
	.section	.note.nv.tkinfo,"",@"SHT_NOTE"
	.sectionflags	@"SHF_NOTE_NV_TKINFO"
	.tkinfo
        /*0018*/ 	.word	0x00000002
        /*0030*/ 	.string	""
        /*0030*/ 	.string	"ptxas"
        /*0030*/ 	.string	"Cuda compilation tools, release 13.0, V13.0.88"
        /*0030*/ 	.string	"Build cuda_13.0.r13.0/compiler.36424714_0"
        /*0030*/ 	.string	"-arch sm_100 -m 64 "



//--------------------- .note.nv.cuinfo           --------------------------
	.section	.note.nv.cuinfo,"",@"SHT_NOTE"
	.sectionflags	@"SHF_NOTE_NV_CUINFO"
        /*0018*/ 	.short	0x0002
        /*001a*/ 	.short	0x0064
        /*001c*/ 	.short	0x0082
	.zero		2


//--------------------- .nv.info                  --------------------------
	.section	.nv.info,"",@"SHT_CUDA_INFO"
	.align	4


	//----- nvinfo : EIATTR_REGCOUNT
	.align		4
        /*0000*/ 	.byte	0x04, 0x2f
        /*0002*/ 	.short	(.L_1 - .L_0)
	.align		4
.L_0:
        /*0004*/ 	.word	index@(_Z12lower_kernelIfEviiiPKT_S2_PS0_)
        /*0008*/ 	.word	0x0000001f


	//----- nvinfo : EIATTR_FRAME_SIZE
	.align		4
.L_1:
        /*000c*/ 	.byte	0x04, 0x11
        /*000e*/ 	.short	(.L_3 - .L_2)
	.align		4
.L_2:
        /*0010*/ 	.word	index@(_Z12lower_kernelIfEviiiPKT_S2_PS0_)
        /*0014*/ 	.word	0x00000000


	//----- nvinfo : EIATTR_REGCOUNT
	.align		4
.L_3:
        /*0018*/ 	.byte	0x04, 0x2f
        /*001a*/ 	.short	(.L_5 - .L_4)
	.align		4
.L_4:
        /*001c*/ 	.word	index@(_Z15backward_kernelIfEviiiPKT_S2_S2_PS0_S3_)
        /*0020*/ 	.word	0x00000020


	//----- nvinfo : EIATTR_FRAME_SIZE
	.align		4
.L_5:
        /*0024*/ 	.byte	0x04, 0x11
        /*0026*/ 	.short	(.L_7 - .L_6)
	.align		4
.L_6:
        /*0028*/ 	.word	index@(_Z15backward_kernelIfEviiiPKT_S2_S2_PS0_S3_)
        /*002c*/ 	.word	0x00000000


	//----- nvinfo : EIATTR_MIN_STACK_SIZE
	.align		4
.L_7:
        /*0030*/ 	.byte	0x04, 0x12
        /*0032*/ 	.short	(.L_9 - .L_8)
	.align		4
.L_8:
        /*0034*/ 	.word	index@(_Z15backward_kernelIfEviiiPKT_S2_S2_PS0_S3_)
        /*0038*/ 	.word	0x00000000


	//----- nvinfo : EIATTR_MIN_STACK_SIZE
	.align		4
.L_9:
        /*003c*/ 	.byte	0x04, 0x12
        /*003e*/ 	.short	(.L_11 - .L_10)
	.align		4
.L_10:
        /*0040*/ 	.word	index@(_Z12lower_kernelIfEviiiPKT_S2_PS0_)
        /*0044*/ 	.word	0x00000000
.L_11:


//--------------------- .nv.compat                --------------------------
	.section	.nv.compat,"",@"SHT_CUDA_COMPAT_INFO"
	.align	4
        /*0000*/ 	.byte	0x02, 0x09, 0x00, 0x00, 0x02, 0x02, 0x01, 0x00, 0x02, 0x05, 0x05, 0x00, 0x03, 0x07, 0x01, 0x01
        /*0010*/ 	.byte	0x02, 0x03, 0x00, 0x00, 0x02, 0x06, 0x01, 0x00, 0x04, 0x0b, 0x08, 0x00, 0x09, 0x00, 0x00, 0x00
        /*0020*/ 	.byte	0x00, 0x00, 0x00, 0x00


//--------------------- .nv.info._Z15backward_kernelIfEviiiPKT_S2_S2_PS0_S3_ --------------------------
	.section	.nv.info._Z15backward_kernelIfEviiiPKT_S2_S2_PS0_S3_,"",@"SHT_CUDA_INFO"
	.sectionflags	@""
	.align	4


	//----- nvinfo : EIATTR_CUDA_API_VERSION
	.align		4
        /*0000*/ 	.byte	0x04, 0x37
        /*0002*/ 	.short	(.L_13 - .L_12)
.L_12:
        /*0004*/ 	.word	0x00000082


	//----- nvinfo : EIATTR_KPARAM_INFO
	.align		4
.L_13:
        /*0008*/ 	.byte	0x04, 0x17
        /*000a*/ 	.short	(.L_15 - .L_14)
.L_14:
        /*000c*/ 	.word	0x00000000
        /*0010*/ 	.short	0x0007
        /*0012*/ 	.short	0x0030
        /*0014*/ 	.byte	0x00, 0xf5, 0x21, 0x00


	//----- nvinfo : EIATTR_KPARAM_INFO
	.align		4
.L_15:
        /*0018*/ 	.byte	0x04, 0x17
        /*001a*/ 	.short	(.L_17 - .L_16)
.L_16:
        /*001c*/ 	.word	0x00000000
        /*0020*/ 	.short	0x0006
        /*0022*/ 	.short	0x0028
        /*0024*/ 	.byte	0x00, 0xf5, 0x21, 0x00


	//----- nvinfo : EIATTR_KPARAM_INFO
	.align		4
.L_17:
        /*0028*/ 	.byte	0x04, 0x17
        /*002a*/ 	.short	(.L_19 - .L_18)
.L_18:
        /*002c*/ 	.word	0x00000000
        /*0030*/ 	.short	0x0005
        /*0032*/ 	.short	0x0020
        /*0034*/ 	.byte	0x00, 0xf5, 0x21, 0x00


	//----- nvinfo : EIATTR_KPARAM_INFO
	.align		4
.L_19:
        /*0038*/ 	.byte	0x04, 0x17
        /*003a*/ 	.short	(.L_21 - .L_20)
.L_20:
        /*003c*/ 	.word	0x00000000
        /*0040*/ 	.short	0x0004
        /*0042*/ 	.short	0x0018
        /*0044*/ 	.byte	0x00, 0xf5, 0x21, 0x00


	//----- nvinfo : EIATTR_KPARAM_INFO
	.align		4
.L_21:
        /*0048*/ 	.byte	0x04, 0x17
        /*004a*/ 	.short	(.L_23 - .L_22)
.L_22:
        /*004c*/ 	.word	0x00000000
        /*0050*/ 	.short	0x0003
        /*0052*/ 	.short	0x0010
        /*0054*/ 	.byte	0x00, 0xf5, 0x21, 0x00


	//----- nvinfo : EIATTR_KPARAM_INFO
	.align		4
.L_23:
        /*0058*/ 	.byte	0x04, 0x17
        /*005a*/ 	.short	(.L_25 - .L_24)
.L_24:
        /*005c*/ 	.word	0x00000000
        /*0060*/ 	.short	0x0002
        /*0062*/ 	.short	0x0008
        /*0064*/ 	.byte	0x00, 0xf0, 0x11, 0x00


	//----- nvinfo : EIATTR_KPARAM_INFO
	.align		4
.L_25:
        /*0068*/ 	.byte	0x04, 0x17
        /*006a*/ 	.short	(.L_27 - .L_26)
.L_26:
        /*006c*/ 	.word	0x00000000
        /*0070*/ 	.short	0x0001
        /*0072*/ 	.short	0x0004
        /*0074*/ 	.byte	0x00, 0xf0, 0x11, 0x00


	//----- nvinfo : EIATTR_KPARAM_INFO
	.align		4
.L_27:
        /*0078*/ 	.byte	0x04, 0x17
        /*007a*/ 	.short	(.L_29 - .L_28)
.L_28:
        /*007c*/ 	.word	0x00000000
        /*0080*/ 	.short	0x0000
        /*0082*/ 	.short	0x0000
        /*0084*/ 	.byte	0x00, 0xf0, 0x11, 0x00


	//----- nvinfo : EIATTR_SPARSE_MMA_MASK
	.align		4
.L_29:
        /*0088*/ 	.byte	0x03, 0x50
        /*008a*/ 	.short	0x0000


	//----- nvinfo : EIATTR_MAXREG_COUNT
	.align		4
        /*008c*/ 	.byte	0x03, 0x1b
        /*008e*/ 	.short	0x00ff


	//----- nvinfo : EIATTR_MERCURY_ISA_VERSION
	.align		4
        /*0090*/ 	.byte	0x03, 0x5f
        /*0092*/ 	.short	0x0101


	//----- nvinfo : EIATTR_VRC_CTA_INIT_COUNT
	.align		4
        /*0094*/ 	.byte	0x02, 0x4a
	.zero		1
	.zero		1


	//----- nvinfo : EIATTR_EXIT_INSTR_OFFSETS
	.align		4
        /*0098*/ 	.byte	0x04, 0x1c
        /*009a*/ 	.short	(.L_31 - .L_30)


	//   ....[0]....
.L_30:
        /*009c*/ 	.word	0x00000070


	//   ....[1]....
        /*00a0*/ 	.word	0x000000e0


	//   ....[2]....
        /*00a4*/ 	.word	0x00000150


	//   ....[3]....
        /*00a8*/ 	.word	0x00000b90


	//----- nvinfo : EIATTR_CRS_STACK_SIZE
	.align		4
.L_31:
        /*00ac*/ 	.byte	0x04, 0x1e
        /*00ae*/ 	.short	(.L_33 - .L_32)
.L_32:
        /*00b0*/ 	.word	0x00000000


	//----- nvinfo : EIATTR_CBANK_PARAM_SIZE
	.align		4
.L_33:
        /*00b4*/ 	.byte	0x03, 0x19
        /*00b6*/ 	.short	0x0038


	//----- nvinfo : EIATTR_PARAM_CBANK
	.align		4
        /*00b8*/ 	.byte	0x04, 0x0a
        /*00ba*/ 	.short	(.L_35 - .L_34)
	.align		4
.L_34:
        /*00bc*/ 	.word	index@(.nv.constant0._Z15backward_kernelIfEviiiPKT_S2_S2_PS0_S3_)
        /*00c0*/ 	.short	0x0380
        /*00c2*/ 	.short	0x0038


	//----- nvinfo : EIATTR_SW_WAR
	.align		4
.L_35:
        /*00c4*/ 	.byte	0x04, 0x36
        /*00c6*/ 	.short	(.L_37 - .L_36)
.L_36:
        /*00c8*/ 	.word	0x00000008
.L_37:


//--------------------- .nv.info._Z12lower_kernelIfEviiiPKT_S2_PS0_ --------------------------
	.section	.nv.info._Z12lower_kernelIfEviiiPKT_S2_PS0_,"",@"SHT_CUDA_INFO"
	.sectionflags	@""
	.align	4


	//----- nvinfo : EIATTR_CUDA_API_VERSION
	.align		4
        /*0000*/ 	.byte	0x04, 0x37
        /*0002*/ 	.short	(.L_39 - .L_38)
.L_38:
        /*0004*/ 	.word	0x00000082


	//----- nvinfo : EIATTR_KPARAM_INFO
	.align		4
.L_39:
        /*0008*/ 	.byte	0x04, 0x17
        /*000a*/ 	.short	(.L_41 - .L_40)
.L_40:
        /*000c*/ 	.word	0x00000000
        /*0010*/ 	.short	0x0005
        /*0012*/ 	.short	0x0020
        /*0014*/ 	.byte	0x00, 0xf5, 0x21, 0x00


	//----- nvinfo : EIATTR_KPARAM_INFO
	.align		4
.L_41:
        /*0018*/ 	.byte	0x04, 0x17
        /*001a*/ 	.short	(.L_43 - .L_42)
.L_42:
        /*001c*/ 	.word	0x00000000
        /*0020*/ 	.short	0x0004
        /*0022*/ 	.short	0x0018
        /*0024*/ 	.byte	0x00, 0xf5, 0x21, 0x00


	//----- nvinfo : EIATTR_KPARAM_INFO
	.align		4
.L_43:
        /*0028*/ 	.byte	0x04, 0x17
        /*002a*/ 	.short	(.L_45 - .L_44)
.L_44:
        /*002c*/ 	.word	0x00000000
        /*0030*/ 	.short	0x0003
        /*0032*/ 	.short	0x0010
        /*0034*/ 	.byte	0x00, 0xf5, 0x21, 0x00


	//----- nvinfo : EIATTR_KPARAM_INFO
	.align		4
.L_45:
        /*0038*/ 	.byte	0x04, 0x17
        /*003a*/ 	.short	(.L_47 - .L_46)
.L_46:
        /*003c*/ 	.word	0x00000000
        /*0040*/ 	.short	0x0002
        /*0042*/ 	.short	0x0008
        /*0044*/ 	.byte	0x00, 0xf0, 0x11, 0x00


	//----- nvinfo : EIATTR_KPARAM_INFO
	.align		4
.L_47:
        /*0048*/ 	.byte	0x04, 0x17
        /*004a*/ 	.short	(.L_49 - .L_48)
.L_48:
        /*004c*/ 	.word	0x00000000
        /*0050*/ 	.short	0x0001
        /*0052*/ 	.short	0x0004
        /*0054*/ 	.byte	0x00, 0xf0, 0x11, 0x00


	//----- nvinfo : EIATTR_KPARAM_INFO
	.align		4
.L_49:
        /*0058*/ 	.byte	0x04, 0x17
        /*005a*/ 	.short	(.L_51 - .L_50)
.L_50:
        /*005c*/ 	.word	0x00000000
        /*0060*/ 	.short	0x0000
        /*0062*/ 	.short	0x0000
        /*0064*/ 	.byte	0x00, 0xf0, 0x11, 0x00


	//----- nvinfo : EIATTR_SPARSE_MMA_MASK
	.align		4
.L_51:
        /*0068*/ 	.byte	0x03, 0x50
        /*006a*/ 	.short	0x0000


	//----- nvinfo : EIATTR_MAXREG_COUNT
	.align		4
        /*006c*/ 	.byte	0x03, 0x1b
        /*006e*/ 	.short	0x00ff


	//----- nvinfo : EIATTR_MERCURY_ISA_VERSION
	.align		4
        /*0070*/ 	.byte	0x03, 0x5f
        /*0072*/ 	.short	0x0101


	//----- nvinfo : EIATTR_VRC_CTA_INIT_COUNT
	.align		4
        /*0074*/ 	.byte	0x02, 0x4a
	.zero		1
	.zero		1


	//----- nvinfo : EIATTR_EXIT_INSTR_OFFSETS
	.align		4
        /*0078*/ 	.byte	0x04, 0x1c
        /*007a*/ 	.short	(.L_53 - .L_52)


	//   ....[0]....
.L_52:
        /*007c*/ 	.word	0x00000070


	//   ....[1]....
        /*0080*/ 	.word	0x000000e0


	//   ....[2]....
        /*0084*/ 	.word	0x00000150


	//   ....[3]....
        /*0088*/ 	.word	0x00000bb0


	//----- nvinfo : EIATTR_CRS_STACK_SIZE
	.align		4
.L_53:
        /*008c*/ 	.byte	0x04, 0x1e
        /*008e*/ 	.short	(.L_55 - .L_54)
.L_54:
        /*0090*/ 	.word	0x00000000


	//----- nvinfo : EIATTR_CBANK_PARAM_SIZE
	.align		4
.L_55:
        /*0094*/ 	.byte	0x03, 0x19
        /*0096*/ 	.short	0x0028


	//----- nvinfo : EIATTR_PARAM_CBANK
	.align		4
        /*0098*/ 	.byte	0x04, 0x0a
        /*009a*/ 	.short	(.L_57 - .L_56)
	.align		4
.L_56:
        /*009c*/ 	.word	index@(.nv.constant0._Z12lower_kernelIfEviiiPKT_S2_PS0_)
        /*00a0*/ 	.short	0x0380
        /*00a2*/ 	.short	0x0028


	//----- nvinfo : EIATTR_SW_WAR
	.align		4
.L_57:
        /*00a4*/ 	.byte	0x04, 0x36
        /*00a6*/ 	.short	(.L_59 - .L_58)
.L_58:
        /*00a8*/ 	.word	0x00000008
.L_59:


//--------------------- .nv.callgraph             --------------------------
	.section	.nv.callgraph,"",@"SHT_CUDA_CALLGRAPH"
	.align	4
	.sectionentsize	8
	.align		4
        /*0000*/ 	.word	0x00000000
	.align		4
        /*0004*/ 	.word	0xffffffff
	.align		4
        /*0008*/ 	.word	0x00000000
	.align		4
        /*000c*/ 	.word	0xfffffffe
	.align		4
        /*0010*/ 	.word	0x00000000
	.align		4
        /*0014*/ 	.word	0xfffffffd
	.align		4
        /*0018*/ 	.word	0x00000000
	.align		4
        /*001c*/ 	.word	0xfffffffc


//--------------------- .text._Z15backward_kernelIfEviiiPKT_S2_S2_PS0_S3_ --------------------------
	.section	.text._Z15backward_kernelIfEviiiPKT_S2_S2_PS0_S3_,"ax",@progbits
	.align	128
        .global         _Z15backward_kernelIfEviiiPKT_S2_S2_PS0_S3_
        .type           _Z15backward_kernelIfEviiiPKT_S2_S2_PS0_S3_,@function
        .size           _Z15backward_kernelIfEviiiPKT_S2_S2_PS0_S3_,(.L_x_19 - _Z15backward_kernelIfEviiiPKT_S2_S2_PS0_S3_)
        .other          _Z15backward_kernelIfEviiiPKT_S2_S2_PS0_S3_,@"STO_CUDA_ENTRY STV_DEFAULT"
_Z15backward_kernelIfEviiiPKT_S2_S2_PS0_S3_:
.text._Z15backward_kernelIfEviiiPKT_S2_S2_PS0_S3_:
[----:B------:R-:W-:Y:S01]  /*0000*/  LDC R1, c[0x0][0x37c] ;  /* 0x0000df00ff017b82 */ /* 0x000fe20000000800 */
[----:B------:R-:W0:Y:S07]  /*0010*/  S2R R3, SR_TID.X ;  /* 0x0000000000037919 */ /* 0x000e2e0000002100 */
[----:B------:R-:W0:Y:S01]  /*0020*/  S2UR UR4, SR_CTAID.X ;  /* 0x00000000000479c3 */ /* 0x000e220000002500 */
[----:B------:R-:W1:Y:S07]  /*0030*/  LDCU UR6, c[0x0][0x388] ;  /* 0x00007100ff0677ac */ /* 0x000e6e0008000800 */
[----:B------:R-:W0:Y:S02]  /*0040*/  LDC R0, c[0x0][0x360] ;  /* 0x0000d800ff007b82 */ /* 0x000e240000000800 */
[----:B0-----:R-:W-:-:S05]  /*0050*/  IMAD R0, R0, UR4, R3 ;  /* 0x0000000400007c24 */ /* 0x001fca000f8e0203 */
[----:B-1----:R-:W-:-:S13]  /*0060*/  ISETP.GE.AND P0, PT, R0, UR6, PT ;  /* 0x0000000600007c0c */ /* 0x002fda000bf06270 */
[----:B------:R-:W-:Y:S05]  /*0070*/  @P0 EXIT ;  /* 0x000000000000094d */ /* 0x000fea0003800000 */
[----:B------:R-:W0:Y:S01]  /*0080*/  S2R R3, SR_TID.Y ;  /* 0x0000000000037919 */ /* 0x000e220000002200 */
[----:B------:R-:W0:Y:S01]  /*0090*/  S2UR UR4, SR_CTAID.Y ;  /* 0x00000000000479c3 */ /* 0x000e220000002600 */
[----:B------:R-:W1:Y:S07]  /*00a0*/  LDCU UR7, c[0x0][0x384] ;  /* 0x00007080ff0777ac */ /* 0x000e6e0008000800 */
[----:B------:R-:W0:Y:S02]  /*00b0*/  LDC R12, c[0x0][0x364] ;  /* 0x0000d900ff0c7b82 */ /* 0x000e240000000800 */
[----:B0-----:R-:W-:-:S05]  /*00c0*/  IMAD R12, R12, UR4, R3 ;  /* 0x000000040c0c7c24 */ /* 0x001fca000f8e0203 */
[----:B-1----:R-:W-:-:S13]  /*00d0*/  ISETP.GE.AND P0, PT, R12, UR7, PT ;  /* 0x000000070c007c0c */ /* 0x002fda000bf06270 */
[----:B------:R-:W-:Y:S05]  /*00e0*/  @P0 EXIT ;  /* 0x000000000000094d */ /* 0x000fea0003800000 */
[----:B------:R-:W0:Y:S01]  /*00f0*/  S2R R2, SR_TID.Z ;  /* 0x0000000000027919 */ /* 0x000e220000002300 */
[----:B------:R-:W0:Y:S01]  /*0100*/  S2UR UR4, SR_CTAID.Z ;  /* 0x00000000000479c3 */ /* 0x000e220000002700 */
[----:B------:R-:W1:Y:S07]  /*0110*/  LDCU UR5, c[0x0][0x380] ;  /* 0x00007000ff0577ac */ /* 0x000e6e0008000800 */
[----:B------:R-:W0:Y:S02]  /*0120*/  LDC R9, c[0x0][0x368] ;  /* 0x0000da00ff097b82 */ /* 0x000e240000000800 */
[----:B0-----:R-:W-:-:S05]  /*0130*/  IMAD R9, R9, UR4, R2 ;  /* 0x0000000409097c24 */ /* 0x001fca000f8e0202 */
[----:B-1----:R-:W-:-:S13]  /*0140*/  ISETP.GE.AND P0, PT, R9, UR5, PT ;  /* 0x0000000509007c0c */ /* 0x002fda000bf06270 */
[----:B------:R-:W-:Y:S05]  /*0150*/  @P0 EXIT ;  /* 0x000000000000094d */ /* 0x000fea0003800000 */
[----:B------:R-:W-:Y:S01]  /*0160*/  IADD3 R8, PT, PT, -R0, UR6, RZ ;  /* 0x0000000600087c10 */ /* 0x000fe2000fffe1ff */
[----:B------:R-:W-:Y:S01]  /*0170*/  IMAD R9, R9, UR7, RZ ;  /* 0x0000000709097c24 */ /* 0x000fe2000f8e02ff */
[----:B------:R-:W0:Y:S01]  /*0180*/  LDCU.64 UR4, c[0x0][0x358] ;  /* 0x00006b00ff0477ac */ /* 0x000e220008000a00 */
[----:B------:R-:W-:Y:S01]  /*0190*/  BSSY.RECONVERGENT B0, `(.L_x_0) ;  /* 0x0000098000007945 */ /* 0x000fe20003800200 */
[----:B------:R-:W-:Y:S01]  /*01a0*/  ISETP.GE.AND P0, PT, R8, 0x1, PT ;  /* 0x000000010800780c */ /* 0x000fe20003f06270 */
[----:B------:R-:W-:Y:S01]  /*01b0*/  HFMA2 R18, -RZ, RZ, 0, 0 ;  /* 0x00000000ff127431 */ /* 0x000fe200000001ff */
[----:B------:R-:W-:Y:S02]  /*01c0*/  MOV R16, RZ ;  /* 0x000000ff00107202 */ /* 0x000fe40000000f00 */
[----:B------:R-:W-:-:S09]  /*01d0*/  IADD3 R13, PT, PT, R12, R9, RZ ;  /* 0x000000090c0d7210 */ /* 0x000fd20007ffe0ff */
[----:B------:R-:W-:Y:S05]  /*01e0*/  @!P0 BRA `(.L_x_1) ;  /* 0x0000000800488947 */ /* 0x000fea0003800000 */
[----:B------:R-:W-:Y:S01]  /*01f0*/  IADD3 R2, PT, PT, R0, -UR6, RZ ;  /* 0x8000000600027c10 */ /* 0x000fe2000fffe0ff */
[----:B------:R-:W-:Y:S01]  /*0200*/  BSSY.RECONVERGENT B1, `(.L_x_2) ;  /* 0x0000044000017945 */ /* 0x000fe20003800200 */
[----:B------:R-:W-:Y:S01]  /*0210*/  IMAD R12, R12, UR6, RZ ;  /* 0x000000060c0c7c24 */ /* 0x000fe2000f8e02ff */
[----:B------:R-:W-:Y:S01]  /*0220*/  MOV R16, RZ ;  /* 0x000000ff00107202 */ /* 0x000fe20000000f00 */
[----:B------:R-:W-:Y:S01]  /*0230*/  IMAD R14, R13, UR6, R0 ;  /* 0x000000060d0e7c24 */ /* 0x000fe2000f8e0200 */
[----:B------:R-:W-:Y:S02]  /*0240*/  ISETP.GT.U32.AND P0, PT, R2, -0x8, PT ;  /* 0xfffffff80200780c */ /* 0x000fe40003f04070 */
[----:B------:R-:W-:Y:S02]  /*0250*/  MOV R15, RZ ;  /* 0x000000ff000f7202 */ /* 0x000fe40000000f00 */
[----:B------:R-:W-:-:S09]  /*0260*/  MOV R18, RZ ;  /* 0x000000ff00127202 */ /* 0x000fd20000000f00 */
[----:B------:R-:W-:Y:S05]  /*0270*/  @P0 BRA `(.L_x_3) ;  /* 0x0000000000f00947 */ /* 0x000fea0003800000 */
[----:B------:R-:W-:Y:S01]  /*0280*/  LOP3.LUT R15, R8, 0x7ffffff8, RZ, 0xc0, !PT ;  /* 0x7ffffff8080f7812 */ /* 0x000fe200078ec0ff */
[----:B------:R-:W-:Y:S01]  /*0290*/  HFMA2 R16, -RZ, RZ, 0, 0 ;  /* 0x00000000ff107431 */ /* 0x000fe200000001ff */
[----:B------:R-:W-:Y:S01]  /*02a0*/  BSSY.RECONVERGENT B2, `(.L_x_3) ;  /* 0x0000039000027945 */ /* 0x000fe20003800200 */
[----:B------:R-:W-:Y:S01]  /*02b0*/  IMAD R17, R13, UR6, RZ ;  /* 0x000000060d117c24 */ /* 0x000fe2000f8e02ff */
[----:B------:R-:W-:Y:S02]  /*02c0*/  MOV R19, R14 ;  /* 0x0000000e00137202 */ /* 0x000fe40000000f00 */
[----:B------:R-:W-:Y:S02]  /*02d0*/  MOV R11, R12 ;  /* 0x0000000c000b7202 */ /* 0x000fe40000000f00 */
[----:B------:R-:W-:-:S07]  /*02e0*/  IADD3 R10, PT, PT, -R15, RZ, RZ ;  /* 0x000000ff0f0a7210 */ /* 0x000fce0007ffe1ff */
.L_x_4:
[----:B------:R-:W1:Y:S08]  /*02f0*/  LDC.64 R4, c[0x0][0x390] ;  /* 0x0000e400ff047b82 */ /* 0x000e700000000a00 */
[----:B------:R-:W2:Y:S01]  /*0300*/  LDC.64 R2, c[0x0][0x3a0] ;  /* 0x0000e800ff027b82 */ /* 0x000ea20000000a00 */
[----:B-1----:R-:W-:-:S05]  /*0310*/  IMAD.WIDE R4, R11, 0x4, R4 ;  /* 0x000000040b047825 */ /* 0x002fca00078e0204 */
[----:B0-----:R-:W3:Y:S01]  /*0320*/  LDG.E R7, desc[UR4][R4.64] ;  /* 0x0000000404077981 */ /* 0x001ee2000c1e1900 */
[----:B--2---:R-:W-:-:S03]  /*0330*/  IMAD.WIDE R2, R19, 0x4, R2 ;  /* 0x0000000413027825 */ /* 0x004fc600078e0202 */
[----:B------:R-:W2:Y:S04]  /*0340*/  LDG.E R25, desc[UR4][R4.64+0x4] ;  /* 0x0000040404197981 */ /* 0x000ea8000c1e1900 */
[----:B------:R-:W3:Y:S04]  /*0350*/  LDG.E R23, desc[UR4][R2.64] ;  /* 0x0000000402177981 */ /* 0x000ee8000c1e1900 */
[----:B------:R-:W2:Y:S04]  /*0360*/  LDG.E R21, desc[UR4][R2.64+0x4] ;  /* 0x0000040402157981 */ /* 0x000ea8000c1e1900 */
[----:B------:R-:W4:Y:S04]  /*0370*/  LDG.E R6, desc[UR4][R4.64+0x8] ;  /* 0x0000080404067981 */ /* 0x000f28000c1e1900 */
[----:B------:R-:W4:Y:S04]  /*0380*/  LDG.E R22, desc[UR4][R2.64+0x8] ;  /* 0x0000080402167981 */ /* 0x000f28000c1e1900 */
[----:B------:R-:W5:Y:S04]  /*0390*/  LDG.E R27, desc[UR4][R4.64+0xc] ;  /* 0x00000c04041b7981 */ /* 0x000f68000c1e1900 */
[----:B------:R-:W5:Y:S04]  /*03a0*/  LDG.E R20, desc[UR4][R2.64+0xc] ;  /* 0x00000c0402147981 */ /* 0x000f68000c1e1900 */
[----:B------:R-:W5:Y:S04]  /*03b0*/  LDG.E R26, desc[UR4][R2.64+0x10] ;  /* 0x00001004021a7981 */ /* 0x000f68000c1e1900 */
[----:B------:R-:W5:Y:S04]  /*03c0*/  LDG.E R24, desc[UR4][R4.64+0x18] ;  /* 0x0000180404187981 */ /* 0x000f68000c1e1900 */
[----:B------:R-:W5:Y:S04]  /*03d0*/  LDG.E R29, desc[UR4][R2.64+0x18] ;  /* 0x00001804021d7981 */ /* 0x000f68000c1e1900 */
[----:B------:R-:W5:Y:S01]  /*03e0*/  LDG.E R28, desc[UR4][R2.64+0x1c] ;  /* 0x00001c04021c7981 */ /* 0x000f62000c1e1900 */
[----:B---3--:R-:W-:-:S03]  /*03f0*/  FFMA R18, R7, R23, R18 ;  /* 0x0000001707127223 */ /* 0x008fc60000000012 */
[----:B------:R-:W3:Y:S01]  /*0400*/  LDG.E R7, desc[UR4][R4.64+0x10] ;  /* 0x0000100404077981 */ /* 0x000ee2000c1e1900 */
[----:B--2---:R-:W-:-:S03]  /*0410*/  FFMA R25, R25, R21, R18 ;  /* 0x0000001519197223 */ /* 0x004fc60000000012 */
[----:B------:R-:W2:Y:S01]  /*0420*/  LDG.E R18, desc[UR4][R4.64+0x14] ;  /* 0x0000140404127981 */ /* 0x000ea2000c1e1900 */
[----:B----4-:R-:W-:-:S03]  /*0430*/  FFMA R6, R6, R22, R25 ;  /* 0x0000001606067223 */ /* 0x010fc60000000019 */
[----:B------:R-:W2:Y:S01]  /*0440*/  LDG.E R25, desc[UR4][R2.64+0x14] ;  /* 0x0000140402197981 */ /* 0x000ea2000c1e1900 */
[----:B-----5:R-:W-:-:S03]  /*0450*/  FFMA R6, R27, R20, R6 ;  /* 0x000000141b067223 */ /* 0x020fc60000000006 */
[----:B------:R3:W4:Y:S02]  /*0460*/  LDG.E R27, desc[UR4][R4.64+0x1c] ;  /* 0x00001c04041b7981 */ /* 0x000724000c1e1900 */
[----:B---3--:R-:W-:Y:S02]  /*0470*/  FFMA R5, R7, R26, R6 ;  /* 0x0000001a07057223 */ /* 0x008fe40000000006 */
[----:B------:R-:W0:Y:S02]  /*0480*/  LDC.64 R6, c[0x0][0x398] ;  /* 0x0000e600ff067b82 */ /* 0x000e240000000a00 */
[----:B0-----:R-:W-:-:S05]  /*0490*/  IMAD.WIDE R6, R17, 0x4, R6 ;  /* 0x0000000411067825 */ /* 0x001fca00078e0206 */
[----:B------:R-:W3:Y:S01]  /*04a0*/  LDG.E R4, desc[UR4][R6.64] ;  /* 0x0000000406047981 */ /* 0x000ee2000c1e1900 */
[----:B--2---:R-:W-:-:S03]  /*04b0*/  FFMA R18, R18, R25, R5 ;  /* 0x0000001912127223 */ /* 0x004fc60000000005 */
[----:B------:R-:W2:Y:S04]  /*04c0*/  LDG.E R5, desc[UR4][R6.64+0xc] ;  /* 0x00000c0406057981 */ /* 0x000ea8000c1e1900 */
[----:B------:R-:W5:Y:S04]  /*04d0*/  LDG.E R2, desc[UR4][R6.64+0x18] ;  /* 0x0000180406027981 */ /* 0x000f68000c1e1900 */
[----:B------:R-:W5:Y:S01]  /*04e0*/  LDG.E R3, desc[UR4][R6.64+0x1c] ;  /* 0x00001c0406037981 */ /* 0x000f62000c1e1900 */
[----:B---3--:R-:W-:-:S03]  /*04f0*/  FFMA R16, R23, R4, R16 ;  /* 0x0000000417107223 */ /* 0x008fc60000000010 */
[----:B------:R-:W3:Y:S04]  /*0500*/  LDG.E R23, desc[UR4][R6.64+0x4] ;  /* 0x0000040406177981 */ /* 0x000ee8000c1e1900 */
[----:B------:R-:W4:Y:S01]  /*0510*/  LDG.E R4, desc[UR4][R6.64+0x8] ;  /* 0x0000080406047981 */ /* 0x000f22000c1e1900 */
[----:B---3--:R-:W-:-:S03]  /*0520*/  FFMA R23, R21, R23, R16 ;  /* 0x0000001715177223 */ /* 0x008fc60000000010 */
[----:B------:R-:W3:Y:S01]  /*0530*/  LDG.E R16, desc[UR4][R6.64+0x14] ;  /* 0x0000140406107981 */ /* 0x000ee2000c1e1900 */
[----:B----4-:R-:W-:-:S03]  /*0540*/  FFMA R23, R22, R4, R23 ;  /* 0x0000000416177223 */ /* 0x010fc60000000017 */
[----:B------:R-:W4:Y:S01]  /*0550*/  LDG.E R4, desc[UR4][R6.64+0x10] ;  /* 0x0000100406047981 */ /* 0x000f22000c1e1900 */
[----:B------:R-:W-:Y:S01]  /*0560*/  IADD3 R10, PT, PT, R10, 0x8, RZ ;  /* 0x000000080a0a7810 */ /* 0x000fe20007ffe0ff */
[----:B--2---:R-:W-:-:S03]  /*0570*/  FFMA R5, R20, R5, R23 ;  /* 0x0000000514057223 */ /* 0x004fc60000000017 */
[----:B------:R-:W-:Y:S01]  /*0580*/  ISETP.NE.AND P0, PT, R10, RZ, PT ;  /* 0x000000ff0a00720c */ /* 0x000fe20003f05270 */
[----:B------:R-:W-:Y:S01]  /*0590*/  FFMA R18, R24, R29, R18 ;  /* 0x0000001d18127223 */ /* 0x000fe20000000012 */
[----:B------:R-:W-:Y:S02]  /*05a0*/  IADD3 R11, PT, PT, R11, 0x8, RZ ;  /* 0x000000080b0b7810 */ /* 0x000fe40007ffe0ff */
[----:B------:R-:W-:Y:S01]  /*05b0*/  IADD3 R19, PT, PT, R19, 0x8, RZ ;  /* 0x0000000813137810 */ /* 0x000fe20007ffe0ff */
[----:B------:R-:W-:Y:S01]  /*05c0*/  FFMA R18, R27, R28, R18 ;  /* 0x0000001c1b127223 */ /* 0x000fe20000000012 */
[----:B------:R-:W-:Y:S01]  /*05d0*/  IADD3 R17, PT, PT, R17, 0x8, RZ ;  /* 0x0000000811117810 */ /* 0x000fe20007ffe0ff */
[----:B----4-:R-:W-:-:S04]  /*05e0*/  FFMA R4, R26, R4, R5 ;  /* 0x000000041a047223 */ /* 0x010fc80000000005 */
[----:B---3--:R-:W-:-:S04]  /*05f0*/  FFMA R4, R25, R16, R4 ;  /* 0x0000001019047223 */ /* 0x008fc80000000004 */
[----:B-----5:R-:W-:-:S04]  /*0600*/  FFMA R29, R29, R2, R4 ;  /* 0x000000021d1d7223 */ /* 0x020fc80000000004 */
[----:B------:R-:W-:Y:S01]  /*0610*/  FFMA R16, R28, R3, R29 ;  /* 0x000000031c107223 */ /* 0x000fe2000000001d */
[----:B------:R-:W-:Y:S06]  /*0620*/  @P0 BRA `(.L_x_4) ;  /* 0xfffffffc00300947 */ /* 0x000fec000383ffff */
[----:B------:R-:W-:Y:S05]  /*0630*/  BSYNC.RECONVERGENT B2 ;  /* 0x0000000000027941 */ /* 0x000fea0003800200 */
.L_x_3:
[----:B0-----:R-:W-:Y:S05]  /*0640*/  BSYNC.RECONVERGENT B1 ;  /* 0x0000000000017941 */ /* 0x001fea0003800200 */
.L_x_2:
[----:B------:R-:W-:-:S13]  /*0650*/  LOP3.LUT P0, R2, R8, 0x7, RZ, 0xc0, !PT ;  /* 0x0000000708027812 */ /* 0x000fda000780c0ff */
[----:B------:R-:W-:Y:S05]  /*0660*/  @!P0 BRA `(.L_x_1) ;  /* 0x0000000400288947 */ /* 0x000fea0003800000 */
[----:B------:R-:W-:Y:S01]  /*0670*/  ISETP.GE.U32.AND P0, PT, R2, 0x4, PT ;  /* 0x000000040200780c */ /* 0x000fe20003f06070 */
[----:B------:R-:W-:Y:S01]  /*0680*/  BSSY.RECONVERGENT B1, `(.L_x_5) ;  /* 0x0000022000017945 */ /* 0x000fe20003800200 */
[----:B------:R-:W-:-:S04]  /*0690*/  LOP3.LUT R23, R8, 0x3, RZ, 0xc0, !PT ;  /* 0x0000000308177812 */ /* 0x000fc800078ec0ff */
[----:B------:R-:W-:-:S07]  /*06a0*/  ISETP.NE.AND P1, PT, R23, RZ, PT ;  /* 0x000000ff1700720c */ /* 0x000fce0003f25270 */
[----:B------:R-:W-:Y:S06]  /*06b0*/  @!P0 BRA `(.L_x_6) ;  /* 0x0000000000788947 */ /* 0x000fec0003800000 */
[----:B------:R-:W0:Y:S01]  /*06c0*/  LDC.64 R2, c[0x0][0x3a0] ;  /* 0x0000e800ff027b82 */ /* 0x000e220000000a00 */
[-C--:B------:R-:W-:Y:S02]  /*06d0*/  IADD3 R10, PT, PT, R12, R15.reuse, RZ ;  /* 0x0000000f0c0a7210 */ /* 0x080fe40007ffe0ff */
[----:B------:R-:W-:-:S03]  /*06e0*/  IADD3 R11, PT, PT, R14, R15, RZ ;  /* 0x0000000f0e0b7210 */ /* 0x000fc60007ffe0ff */
[----:B------:R-:W-:Y:S02]  /*06f0*/  IMAD R17, R9, UR6, R10 ;  /* 0x0000000609117c24 */ /* 0x000fe4000f8e020a */
[----:B------:R-:W1:Y:S08]  /*0700*/  LDC.64 R4, c[0x0][0x390] ;  /* 0x0000e400ff047b82 */ /* 0x000e700000000a00 */
[----:B------:R-:W2:Y:S01]  /*0710*/  LDC.64 R6, c[0x0][0x398] ;  /* 0x0000e600ff067b82 */ /* 0x000ea20000000a00 */
[----:B0-----:R-:W-:-:S05]  /*0720*/  IMAD.WIDE R2, R11, 0x4, R2 ;  /* 0x000000040b027825 */ /* 0x001fca00078e0202 */
[----:B------:R-:W3:Y:S01]  /*0730*/  LDG.E R27, desc[UR4][R2.64] ;  /* 0x00000004021b7981 */ /* 0x000ee2000c1e1900 */
[----:B-1----:R-:W-:-:S03]  /*0740*/  IMAD.WIDE R4, R10, 0x4, R4 ;  /* 0x000000040a047825 */ /* 0x002fc600078e0204 */
[----:B------:R-:W4:Y:S04]  /*0750*/  LDG.E R19, desc[UR4][R2.64+0xc] ;  /* 0x00000c0402137981 */ /* 0x000f28000c1e1900 */
[----:B------:R-:W3:Y:S01]  /*0760*/  LDG.E R25, desc[UR4][R4.64] ;  /* 0x0000000404197981 */ /* 0x000ee2000c1e1900 */
[----:B--2---:R-:W-:-:S03]  /*0770*/  IMAD.WIDE R6, R17, 0x4, R6 ;  /* 0x0000000411067825 */ /* 0x004fc600078e0206 */
[----:B------:R-:W2:Y:S04]  /*0780*/  LDG.E R24, desc[UR4][R4.64+0x4] ;  /* 0x0000040404187981 */ /* 0x000ea8000c1e1900 */
[----:B------:R-:W5:Y:S04]  /*0790*/  LDG.E R26, desc[UR4][R6.64] ;  /* 0x00000004061a7981 */ /* 0x000f68000c1e1900 */
[----:B------:R-:W2:Y:S04]  /*07a0*/  LDG.E R17, desc[UR4][R2.64+0x4] ;  /* 0x0000040402117981 */ /* 0x000ea8000c1e1900 */
[----:B------:R-:W4:Y:S04]  /*07b0*/  LDG.E R20, desc[UR4][R6.64+0x4] ;  /* 0x0000040406147981 */ /* 0x000f28000c1e1900 */
[----:B------:R-:W4:Y:S04]  /*07c0*/  LDG.E R10, desc[UR4][R2.64+0x8] ;  /* 0x00000804020a7981 */ /* 0x000f28000c1e1900 */
[----:B------:R-:W4:Y:S04]  /*07d0*/  LDG.E R11, desc[UR4][R4.64+0x8] ;  /* 0x00000804040b7981 */ /* 0x000f28000c1e1900 */
[----:B------:R-:W4:Y:S04]  /*07e0*/  LDG.E R21, desc[UR4][R6.64+0x8] ;  /* 0x0000080406157981 */ /* 0x000f28000c1e1900 */
[----:B------:R-:W4:Y:S04]  /*07f0*/  LDG.E R22, desc[UR4][R4.64+0xc] ;  /* 0x00000c0404167981 */ /* 0x000f28000c1e1900 */
[----:B------:R-:W4:Y:S01]  /*0800*/  LDG.E R28, desc[UR4][R6.64+0xc] ;  /* 0x00000c04061c7981 */ /* 0x000f22000c1e1900 */
[----:B------:R-:W-:Y:S01]  /*0810*/  IADD3 R15, PT, PT, R15, 0x4, RZ ;  /* 0x000000040f0f7810 */ /* 0x000fe20007ffe0ff */
[----:B---3--:R-:W-:Y:S01]  /*0820*/  FFMA R25, R25, R27, R18 ;  /* 0x0000001b19197223 */ /* 0x008fe20000000012 */
[----:B-----5:R-:W-:-:S03]  /*0830*/  FFMA R26, R27, R26, R16 ;  /* 0x0000001a1b1a7223 */ /* 0x020fc60000000010 */
[----:B--2---:R-:W-:Y:S01]  /*0840*/  FFMA R24, R24, R17, R25 ;  /* 0x0000001118187223 */ /* 0x004fe20000000019 */
[----:B----4-:R-:W-:-:S03]  /*0850*/  FFMA R17, R17, R20, R26 ;  /* 0x0000001411117223 */ /* 0x010fc6000000001a */
[----:B------:R-:W-:Y:S01]  /*0860*/  FFMA R11, R11, R10, R24 ;  /* 0x0000000a0b0b7223 */ /* 0x000fe20000000018 */
[----:B------:R-:W-:-:S03]  /*0870*/  FFMA R10, R10, R21, R17 ;  /* 0x000000150a0a7223 */ /* 0x000fc60000000011 */
[----:B------:R-:W-:Y:S01]  /*0880*/  FFMA R18, R22, R19, R11 ;  /* 0x0000001316127223 */ /* 0x000fe2000000000b */
[----:B------:R-:W-:-:S07]  /*0890*/  FFMA R16, R19, R28, R10 ;  /* 0x0000001c13107223 */ /* 0x000fce000000000a */
.L_x_6:
[----:B------:R-:W-:Y:S05]  /*08a0*/  BSYNC.RECONVERGENT B1 ;  /* 0x0000000000017941 */ /* 0x000fea0003800200 */
.L_x_5:
[----:B------:R-:W-:Y:S05]  /*08b0*/  @!P1 BRA `(.L_x_1) ;  /* 0x0000000000949947 */ /* 0x000fea0003800000 */
[----:B------:R-:W-:Y:S01]  /*08c0*/  ISETP.NE.AND P0, PT, R23, 0x1, PT ;  /* 0x000000011700780c */ /* 0x000fe20003f05270 */
[----:B------:R-:W0:Y:S01]  /*08d0*/  LDC.64 R4, c[0x0][0x390] ;  /* 0x0000e400ff047b82 */ /* 0x000e220000000a00 */
[----:B------:R-:W-:-:S04]  /*08e0*/  LOP3.LUT R8, R8, 0x1, RZ, 0xc0, !PT ;  /* 0x0000000108087812 */ /* 0x000fc800078ec0ff */
[----:B------:R-:W-:-:S03]  /*08f0*/  ISETP.NE.U32.AND P1, PT, R8, 0x1, PT ;  /* 0x000000010800780c */ /* 0x000fc60003f25070 */
[----:B------:R-:W1:Y:S04]  /*0900*/  LDC.64 R22, c[0x0][0x398] ;  /* 0x0000e600ff167b82 */ /* 0x000e680000000a00 */
[-C--:B------:R-:W-:Y:S02]  /*0910*/  @P0 IADD3 R17, PT, PT, R14, R15.reuse, RZ ;  /* 0x0000000f0e110210 */ /* 0x080fe40007ffe0ff */
[----:B------:R-:W-:Y:S02]  /*0920*/  @P0 IADD3 R8, PT, PT, R12, R15, RZ ;  /* 0x0000000f0c080210 */ /* 0x000fe40007ffe0ff */
[----:B------:R-:W2:Y:S01]  /*0930*/  @P0 LDC.64 R20, c[0x0][0x3a0] ;  /* 0x0000e800ff140b82 */ /* 0x000ea20000000a00 */
[----:B------:R-:W-:-:S04]  /*0940*/  @P0 IADD3 R15, PT, PT, R15, 0x2, RZ ;  /* 0x000000020f0f0810 */ /* 0x000fc80007ffe0ff */
[-C--:B------:R-:W-:Y:S02]  /*0950*/  @!P1 IADD3 R12, PT, PT, R12, R15.reuse, RZ ;  /* 0x0000000f0c0c9210 */ /* 0x080fe40007ffe0ff */
[----:B------:R-:W-:Y:S01]  /*0960*/  @!P1 IADD3 R25, PT, PT, R14, R15, RZ ;  /* 0x0000000f0e199210 */ /* 0x000fe20007ffe0ff */
[----:B------:R-:W3:Y:S01]  /*0970*/  @!P1 LDC.64 R10, c[0x0][0x3a0] ;  /* 0x0000e800ff0a9b82 */ /* 0x000ee20000000a00 */
[----:B0-----:R-:W-:-:S07]  /*0980*/  @P0 IMAD.WIDE R4, R8, 0x4, R4 ;  /* 0x0000000408040825 */ /* 0x001fce00078e0204 */
[----:B------:R-:W0:Y:S08]  /*0990*/  LDC.64 R6, c[0x0][0x390] ;  /* 0x0000e400ff067b82 */ /* 0x000e300000000a00 */
[----:B------:R-:W4:Y:S01]  /*09a0*/  LDC.64 R2, c[0x0][0x398] ;  /* 0x0000e600ff027b82 */ /* 0x000f220000000a00 */
[----:B--2---:R-:W-:Y:S01]  /*09b0*/  @P0 IMAD.WIDE R20, R17, 0x4, R20 ;  /* 0x0000000411140825 */ /* 0x004fe200078e0214 */
[----:B------:R-:W2:Y:S03]  /*09c0*/  @P0 LDG.E R19, desc[UR4][R4.64+0x4] ;  /* 0x0000040404130981 */ /* 0x000ea6000c1e1900 */
[----:B------:R-:W-:Y:S01]  /*09d0*/  @P0 IMAD R17, R9, UR6, R8 ;  /* 0x0000000609110c24 */ /* 0x000fe2000f8e0208 */
[----:B------:R-:W5:Y:S03]  /*09e0*/  @P0 LDG.E R15, desc[UR4][R20.64] ;  /* 0x00000004140f0981 */ /* 0x000f66000c1e1900 */
[----:B-1----:R-:W-:Y:S01]  /*09f0*/  @P0 IMAD.WIDE R22, R17, 0x4, R22 ;  /* 0x0000000411160825 */ /* 0x002fe200078e0216 */
[----:B------:R-:W2:Y:S03]  /*0a00*/  @P0 LDG.E R8, desc[UR4][R20.64+0x4] ;  /* 0x0000040414080981 */ /* 0x000ea6000c1e1900 */
[----:B------:R-:W-:Y:S01]  /*0a10*/  @!P1 IMAD R27, R9, UR6, R12 ;  /* 0x00000006091b9c24 */ /* 0x000fe2000f8e020c */
[----:B------:R-:W5:Y:S01]  /*0a20*/  @P0 LDG.E R17, desc[UR4][R4.64] ;  /* 0x0000000404110981 */ /* 0x000f62000c1e1900 */
[----:B---3--:R-:W-:-:S03]  /*0a30*/  @!P1 IMAD.WIDE R10, R25, 0x4, R10 ;  /* 0x00000004190a9825 */ /* 0x008fc600078e020a */
[----:B------:R-:W3:Y:S01]  /*0a40*/  @P0 LDG.E R9, desc[UR4][R22.64] ;  /* 0x0000000416090981 */ /* 0x000ee2000c1e1900 */
[----:B0-----:R-:W-:-:S03]  /*0a50*/  @!P1 IMAD.WIDE R6, R12, 0x4, R6 ;  /* 0x000000040c069825 */ /* 0x001fc600078e0206 */
[----:B------:R-:W2:Y:S01]  /*0a60*/  @P0 LDG.E R14, desc[UR4][R22.64+0x4] ;  /* 0x00000404160e0981 */ /* 0x000ea2000c1e1900 */
[----:B----4-:R-:W-:-:S03]  /*0a70*/  @!P1 IMAD.WIDE R2, R27, 0x4, R2 ;  /* 0x000000041b029825 */ /* 0x010fc600078e0202 */
[----:B------:R-:W4:Y:S04]  /*0a80*/  @!P1 LDG.E R11, desc[UR4][R10.64] ;  /* 0x000000040a0b9981 */ /* 0x000f28000c1e1900 */
[----:B------:R-:W4:Y:S04]  /*0a90*/  @!P1 LDG.E R7, desc[UR4][R6.64] ;  /* 0x0000000406079981 */ /* 0x000f28000c1e1900 */
[----:B------:R-:W4:Y:S01]  /*0aa0*/  @!P1 LDG.E R2, desc[UR4][R2.64] ;  /* 0x0000000402029981 */ /* 0x000f22000c1e1900 */
[----:B-----5:R-:W-:Y:S01]  /*0ab0*/  @P0 FFMA R12, R17, R15, R18 ;  /* 0x0000000f110c0223 */ /* 0x020fe20000000012 */
[----:B---3--:R-:W-:-:S03]  /*0ac0*/  @P0 FFMA R9, R15, R9, R16 ;  /* 0x000000090f090223 */ /* 0x008fc60000000010 */
[----:B--2---:R-:W-:Y:S01]  /*0ad0*/  @P0 FFMA R18, R19, R8, R12 ;  /* 0x0000000813120223 */ /* 0x004fe2000000000c */
[----:B------:R-:W-:-:S03]  /*0ae0*/  @P0 FFMA R16, R8, R14, R9 ;  /* 0x0000000e08100223 */ /* 0x000fc60000000009 */
[----:B----4-:R-:W-:Y:S01]  /*0af0*/  @!P1 FFMA R18, R7, R11, R18 ;  /* 0x0000000b07129223 */ /* 0x010fe20000000012 */
[----:B------:R-:W-:-:S07]  /*0b00*/  @!P1 FFMA R16, R11, R2, R16 ;  /* 0x000000020b109223 */ /* 0x000fce0000000010 */
.L_x_1:
[----:B0-----:R-:W-:Y:S05]  /*0b10*/  BSYNC.RECONVERGENT B0 ;  /* 0x0000000000007941 */ /* 0x001fea0003800200 */
.L_x_0:
[----:B------:R-:W0:Y:S01]  /*0b20*/  LDC.64 R2, c[0x0][0x3b0] ;  /* 0x0000ec00ff027b82 */ /* 0x000e220000000a00 */
[----:B------:R-:W-:-:S07]  /*0b30*/  IMAD R13, R13, UR6, R0 ;  /* 0x000000060d0d7c24 */ /* 0x000fce000f8e0200 */
[----:B------:R-:W1:Y:S01]  /*0b40*/  LDC.64 R4, c[0x0][0x3a8] ;  /* 0x0000ea00ff047b82 */ /* 0x000e620000000a00 */
[----:B0-----:R-:W-:-:S05]  /*0b50*/  IMAD.WIDE R2, R13, 0x4, R2 ;  /* 0x000000040d027825 */ /* 0x001fca00078e0202 */
[----:B------:R-:W-:Y:S01]  /*0b60*/  STG.E desc[UR4][R2.64], R18 ;  /* 0x0000001202007986 */ /* 0x000fe2000c101904 */
[----:B-1----:R-:W-:-:S05]  /*0b70*/  IMAD.WIDE R4, R13, 0x4, R4 ;  /* 0x000000040d047825 */ /* 0x002fca00078e0204 */
[----:B------:R-:W-:Y:S01]  /*0b80*/  STG.E desc[UR4][R4.64], R16 ;  /* 0x0000001004007986 */ /* 0x000fe2000c101904 */
[----:B------:R-:W-:Y:S05]  /*0b90*/  EXIT ;  /* 0x000000000000794d */ /* 0x000fea0003800000 */
.L_x_7:
[----:B------:R-:W-:-:S00]  /*0ba0*/  BRA `(.L_x_7) ;  /* 0xfffffffc00fc7947 */ /* 0x000fc0000383ffff */
[----:B------:R-:W-:-:S00]  /*0bb0*/  NOP ;  /* 0x0000000000007918 */ /* 0x000fc00000000000 */
        /* <DEDUP_REMOVED lines=12> */
.L_x_19:


//--------------------- .text._Z12lower_kernelIfEviiiPKT_S2_PS0_ --------------------------
	.section	.text._Z12lower_kernelIfEviiiPKT_S2_PS0_,"ax",@progbits
	.align	128
        .global         _Z12lower_kernelIfEviiiPKT_S2_PS0_
        .type           _Z12lower_kernelIfEviiiPKT_S2_PS0_,@function
        .size           _Z12lower_kernelIfEviiiPKT_S2_PS0_,(.L_x_20 - _Z12lower_kernelIfEviiiPKT_S2_PS0_)
        .other          _Z12lower_kernelIfEviiiPKT_S2_PS0_,@"STO_CUDA_ENTRY STV_DEFAULT"
_Z12lower_kernelIfEviiiPKT_S2_PS0_:
.text._Z12lower_kernelIfEviiiPKT_S2_PS0_:
        /* <DEDUP_REMOVED lines=22> */
[----:B------:R-:W-:Y:S01]  /*0160*/  ISETP.GE.AND P0, PT, R0, RZ, PT ;  /* 0x000000ff0000720c */ /* 0x000fe20003f06270 */
[----:B------:R-:W-:Y:S01]  /*0170*/  IMAD R5, R2, UR6, RZ ;  /* 0x0000000602057c24 */ /* 0x000fe2000f8e02ff */
[----:B------:R-:W0:Y:S01]  /*0180*/  LDCU.64 UR4, c[0x0][0x358] ;  /* 0x00006b00ff0477ac */ /* 0x000e220008000a00 */
[----:B------:R-:W-:Y:S01]  /*0190*/  IMAD R2, R3, UR7, RZ ;  /* 0x0000000703027c24 */ /* 0x000fe2000f8e02ff */
[----:B------:R-:W-:Y:S01]  /*01a0*/  BSSY.RECONVERGENT B0, `(.L_x_8) ;  /* 0x000009c000007945 */ /* 0x000fe20003800200 */
[----:B------:R-:W-:Y:S02]  /*01b0*/  HFMA2 R13, -RZ, RZ, 0, 0 ;  /* 0x00000000ff0d7431 */ /* 0x000fe400000001ff */
[----:B------:R-:W-:-:S06]  /*01c0*/  IMAD R7, R2, UR6, R5 ;  /* 0x0000000602077c24 */ /* 0x000fcc000f8e0205 */
[----:B------:R-:W-:Y:S05]  /*01d0*/  @!P0 BRA `(.L_x_9) ;  /* 0x0000000800608947 */ /* 0x000fea0003800000 */
[C---:B------:R-:W-:Y:S01]  /*01e0*/  ISETP.GE.U32.AND P1, PT, R0.reuse, 0xf, PT ;  /* 0x0000000f0000780c */ /* 0x040fe20003f26070 */
[----:B------:R-:W-:Y:S01]  /*01f0*/  BSSY.RECONVERGENT B1, `(.L_x_10) ;  /* 0x0000046000017945 */ /* 0x000fe20003800200 */
[C---:B------:R-:W-:Y:S02]  /*0200*/  IADD3 R6, PT, PT, R0.reuse, 0x1, RZ ;  /* 0x0000000100067810 */ /* 0x040fe40007ffe0ff */
[----:B------:R-:W-:Y:S02]  /*0210*/  IADD3 R8, PT, PT, R0, R5, RZ ;  /* 0x0000000500087210 */ /* 0x000fe40007ffe0ff */
[----:B------:R-:W-:Y:S02]  /*0220*/  LOP3.LUT R23, R6, 0xf, RZ, 0xc0, !PT ;  /* 0x0000000f06177812 */ /* 0x000fe400078ec0ff */
[----:B------:R-:W-:Y:S02]  /*0230*/  MOV R13, RZ ;  /* 0x000000ff000d7202 */ /* 0x000fe40000000f00 */
[----:B------:R-:W-:-:S02]  /*0240*/  ISETP.NE.AND P0, PT, R23, RZ, PT ;  /* 0x000000ff1700720c */ /* 0x000fc40003f05270 */
[----:B------:R-:W-:Y:S01]  /*0250*/  MOV R9, RZ ;  /* 0x000000ff00097202 */ /* 0x000fe20000000f00 */
[----:B------:R-:W-:Y:S10]  /*0260*/  @!P1 BRA `(.L_x_11) ;  /* 0x0000000000f89947 */ /* 0x000ff40003800000 */
[----:B------:R-:W-:Y:S02]  /*0270*/  LOP3.LUT R9, R6, 0x7ffffff0, RZ, 0xc0, !PT ;  /* 0x7ffffff006097812 */ /* 0x000fe400078ec0ff */
[----:B------:R-:W-:Y:S02]  /*0280*/  MOV R13, RZ ;  /* 0x000000ff000d7202 */ /* 0x000fe40000000f00 */
[----:B------:R-:W-:Y:S02]  /*0290*/  MOV R10, R7 ;  /* 0x00000007000a7202 */ /* 0x000fe40000000f00 */
[----:B------:R-:W-:Y:S02]  /*02a0*/  MOV R12, R8 ;  /* 0x00000008000c7202 */ /* 0x000fe40000000f00 */
[----:B------:R-:W-:-:S07]  /*02b0*/  IADD3 R11, PT, PT, -R9, RZ, RZ ;  /* 0x000000ff090b7210 */ /* 0x000fce0007ffe1ff */
.L_x_12:
        /* <DEDUP_REMOVED lines=19> */
[----:B------:R-:W3:Y:S04]  /*03f0*/  LDG.E R18, desc[UR4][R2.64+0x18] ;  /* 0x0000180402127981 */ /* 0x000ee8000c1e1900 */
[----:B------:R-:W2:Y:S01]  /*0400*/  LDG.E R13, desc[UR4][R4.64+-0x1c] ;  /* 0xffffe404040d7981 */ /* 0x000ea2000c1e1900 */
[----:B----4-:R-:W-:-:S03]  /*0410*/  FFMA R26, R15, R14, R16 ;  /* 0x0000000e0f1a7223 */ /* 0x010fc60000000010 */
[----:B------:R-:W2:Y:S04]  /*0420*/  LDG.E R14, desc[UR4][R2.64+0x1c] ;  /* 0x00001c04020e7981 */ /* 0x000ea8000c1e1900 */
[----:B------:R-:W4:Y:S04]  /*0430*/  LDG.E R15, desc[UR4][R4.64+-0x20] ;  /* 0xffffe004040f7981 */ /* 0x000f28000c1e1900 */
[----:B------:R-:W4:Y:S01]  /*0440*/  LDG.E R16, desc[UR4][R2.64+0x20] ;  /* 0x0000200402107981 */ /* 0x000f22000c1e1900 */
[----:B-----5:R-:W-:-:S03]  /*0450*/  FFMA R20, R19, R20, R26 ;  /* 0x0000001413147223 */ /* 0x020fc6000000001a */
[----:B------:R-:W5:Y:S01]  /*0460*/  LDG.E R19, desc[UR4][R4.64+-0x24] ;  /* 0xffffdc0404137981 */ /* 0x000f62000c1e1900 */
[----:B------:R-:W-:-:S03]  /*0470*/  FFMA R21, R21, R22, R20 ;  /* 0x0000001615157223 */ /* 0x000fc60000000014 */
[----:B------:R-:W5:Y:S04]  /*0480*/  LDG.E R20, desc[UR4][R2.64+0x24] ;  /* 0x0000240402147981 */ /* 0x000f68000c1e1900 */
[----:B------:R-:W5:Y:S01]  /*0490*/  LDG.E R22, desc[UR4][R2.64+0x28] ;  /* 0x0000280402167981 */ /* 0x000f62000c1e1900 */
[----:B------:R-:W-:-:S03]  /*04a0*/  FFMA R24, R24, R25, R21 ;  /* 0x0000001918187223 */ /* 0x000fc60000000015 */
[----:B------:R-:W5:Y:S04]  /*04b0*/  LDG.E R21, desc[UR4][R4.64+-0x28] ;  /* 0xffffd80404157981 */ /* 0x000f68000c1e1900 */
[----:B------:R-:W5:Y:S04]  /*04c0*/  LDG.E R25, desc[UR4][R2.64+0x34] ;  /* 0x0000340402197981 */ /* 0x000f68000c1e1900 */
[----:B------:R-:W5:Y:S04]  /*04d0*/  LDG.E R26, desc[UR4][R4.64+-0x3c] ;  /* 0xffffc404041a7981 */ /* 0x000f68000c1e1900 */
[----:B------:R-:W5:Y:S01]  /*04e0*/  LDG.E R27, desc[UR4][R2.64+0x3c] ;  /* 0x00003c04021b7981 */ /* 0x000f62000c1e1900 */
[----:B---3--:R-:W-:-:S03]  /*04f0*/  FFMA R24, R17, R18, R24 ;  /* 0x0000001211187223 */ /* 0x008fc60000000018 */
[----:B------:R-:W3:Y:S04]  /*0500*/  LDG.E R17, desc[UR4][R4.64+-0x2c] ;  /* 0xffffd40404117981 */ /* 0x000ee8000c1e1900 */
[----:B------:R-:W3:Y:S01]  /*0510*/  LDG.E R18, desc[UR4][R2.64+0x2c] ;  /* 0x00002c0402127981 */ /* 0x000ee2000c1e1900 */
[----:B--2---:R-:W-:-:S03]  /*0520*/  FFMA R24, R13, R14, R24 ;  /* 0x0000000e0d187223 */ /* 0x004fc60000000018 */
[----:B------:R-:W2:Y:S04]  /*0530*/  LDG.E R13, desc[UR4][R4.64+-0x30] ;  /* 0xffffd004040d7981 */ /* 0x000ea8000c1e1900 */
[----:B------:R-:W2:Y:S01]  /*0540*/  LDG.E R14, desc[UR4][R2.64+0x30] ;  /* 0x00003004020e7981 */ /* 0x000ea2000c1e1900 */
[----:B----4-:R-:W-:-:S03]  /*0550*/  FFMA R28, R15, R16, R24 ;  /* 0x000000100f1c7223 */ /* 0x010fc60000000018 */
[----:B------:R-:W4:Y:S04]  /*0560*/  LDG.E R24, desc[UR4][R4.64+-0x34] ;  /* 0xffffcc0404187981 */ /* 0x000f28000c1e1900 */
[----:B------:R-:W4:Y:S04]  /*0570*/  LDG.E R15, desc[UR4][R4.64+-0x38] ;  /* 0xffffc804040f7981 */ /* 0x000f28000c1e1900 */
[----:B------:R-:W4:Y:S01]  /*0580*/  LDG.E R16, desc[UR4][R2.64+0x38] ;  /* 0x0000380402107981 */ /* 0x000f22000c1e1900 */
[----:B-----5:R-:W-:Y:S01]  /*0590*/  FFMA R20, R19, R20, R28 ;  /* 0x0000001413147223 */ /* 0x020fe2000000001c */
[----:B------:R-:W-:-:S03]  /*05a0*/  IADD3 R11, PT, PT, R11, 0x10, RZ ;  /* 0x000000100b0b7810 */ /* 0x000fc60007ffe0ff */
[----:B------:R-:W-:Y:S01]  /*05b0*/  FFMA R20, R21, R22, R20 ;  /* 0x0000001615147223 */ /* 0x000fe20000000014 */
[----:B------:R-:W-:Y:S02]  /*05c0*/  ISETP.NE.AND P1, PT, R11, RZ, PT ;  /* 0x000000ff0b00720c */ /* 0x000fe40003f25270 */
[----:B------:R-:W-:Y:S02]  /*05d0*/  IADD3 R12, PT, PT, R12, -0x10, RZ ;  /* 0xfffffff00c0c7810 */ /* 0x000fe40007ffe0ff */
[----:B------:R-:W-:Y:S01]  /*05e0*/  IADD3 R10, PT, PT, R10, 0x10, RZ ;  /* 0x000000100a0a7810 */ /* 0x000fe20007ffe0ff */
[----:B---3--:R-:W-:-:S04]  /*05f0*/  FFMA R18, R17, R18, R20 ;  /* 0x0000001211127223 */ /* 0x008fc80000000014 */
[----:B--2---:R-:W-:-:S04]  /*0600*/  FFMA R13, R13, R14, R18 ;  /* 0x0000000e0d0d7223 */ /* 0x004fc80000000012 */
[----:B----4-:R-:W-:-:S04]  /*0610*/  FFMA R24, R24, R25, R13 ;  /* 0x0000001918187223 */ /* 0x010fc8000000000d */
[----:B------:R-:W-:-:S04]  /*0620*/  FFMA R15, R15, R16, R24 ;  /* 0x000000100f0f7223 */ /* 0x000fc80000000018 */
[----:B------:R-:W-:Y:S01]  /*0630*/  FFMA R13, R26, R27, R15 ;  /* 0x0000001b1a0d7223 */ /* 0x000fe2000000000f */
[----:B------:R-:W-:Y:S06]  /*0640*/  @P1 BRA `(.L_x_12) ;  /* 0xfffffffc001c1947 */ /* 0x000fec000383ffff */
.L_x_11:
[----:B0-----:R-:W-:Y:S05]  /*0650*/  BSYNC.RECONVERGENT B1 ;  /* 0x0000000000017941 */ /* 0x001fea0003800200 */
.L_x_10:
[----:B------:R-:W-:Y:S05]  /*0660*/  @!P0 BRA `(.L_x_9) ;  /* 0x00000004003c8947 */ /* 0x000fea0003800000 */
[----:B------:R-:W-:Y:S01]  /*0670*/  ISETP.GE.U32.AND P0, PT, R23, 0x8, PT ;  /* 0x000000081700780c */ /* 0x000fe20003f06070 */
[----:B------:R-:W-:Y:S01]  /*0680*/  BSSY.RECONVERGENT B1, `(.L_x_13) ;  /* 0x0000023000017945 */ /* 0x000fe20003800200 */
[----:B------:R-:W-:-:S04]  /*0690*/  LOP3.LUT R22, R6, 0x7, RZ, 0xc0, !PT ;  /* 0x0000000706167812 */ /* 0x000fc800078ec0ff */
[----:B------:R-:W-:-:S07]  /*06a0*/  ISETP.NE.AND P1, PT, R22, RZ, PT ;  /* 0x000000ff1600720c */ /* 0x000fce0003f25270 */
[----:B------:R-:W-:Y:S06]  /*06b0*/  @!P0 BRA `(.L_x_14) ;  /* 0x00000000007c8947 */ /* 0x000fec0003800000 */
[----:B------:R-:W0:Y:S01]  /*06c0*/  LDC.64 R4, c[0x0][0x390] ;  /* 0x0000e400ff047b82 */ /* 0x000e220000000a00 */
[-C--:B------:R-:W-:Y:S02]  /*06d0*/  IADD3 R11, PT, PT, R8, -R9.reuse, RZ ;  /* 0x80000009080b7210 */ /* 0x080fe40007ffe0ff */
[----:B------:R-:W-:-:S05]  /*06e0*/  IADD3 R15, PT, PT, R7, R9, RZ ;  /* 0x00000009070f7210 */ /* 0x000fca0007ffe0ff */
[----:B------:R-:W1:Y:S01]  /*06f0*/  LDC.64 R2, c[0x0][0x398] ;  /* 0x0000e600ff027b82 */ /* 0x000e620000000a00 */
[----:B0-----:R-:W-:-:S05]  /*0700*/  IMAD.WIDE R4, R11, 0x4, R4 ;  /* 0x000000040b047825 */ /* 0x001fca00078e0204 */
[----:B------:R-:W2:Y:S01]  /*0710*/  LDG.E R20, desc[UR4][R4.64] ;  /* 0x0000000404147981 */ /* 0x000ea2000c1e1900 */
[----:B-1----:R-:W-:-:S03]  /*0720*/  IMAD.WIDE R2, R15, 0x4, R2 ;  /* 0x000000040f027825 */ /* 0x002fc600078e0202 */
[----:B------:R-:W3:Y:S04]  /*0730*/  LDG.E R25, desc[UR4][R4.64+-0x4] ;  /* 0xfffffc0404197981 */ /* 0x000ee8000c1e1900 */
[----:B------:R-:W2:Y:S04]  /*0740*/  LDG.E R23, desc[UR4][R2.64] ;  /* 0x0000000402177981 */ /* 0x000ea8000c1e1900 */
[----:B------:R-:W3:Y:S04]  /*0750*/  LDG.E R24, desc[UR4][R2.64+0x4] ;  /* 0x0000040402187981 */ /* 0x000ee8000c1e1900 */
[----:B------:R-:W4:Y:S04]  /*0760*/  LDG.E R27, desc[UR4][R4.64+-0x8] ;  /* 0xfffff804041b7981 */ /* 0x000f28000c1e1900 */
[----:B------:R-:W4:Y:S04]  /*0770*/  LDG.E R26, desc[UR4][R2.64+0x8] ;  /* 0x00000804021a7981 */ /* 0x000f28000c1e1900 */
[----:B------:R-:W5:Y:S04]  /*0780*/  LDG.E R16, desc[UR4][R4.64+-0xc] ;  /* 0xfffff40404107981 */ /* 0x000f68000c1e1900 */
        /* <DEDUP_REMOVED lines=8> */
[----:B------:R-:W5:Y:S01]  /*0810*/  LDG.E R21, desc[UR4][R2.64+0x1c] ;  /* 0x00001c0402157981 */ /* 0x000f62000c1e1900 */
[----:B------:R-:W-:Y:S01]  /*0820*/  IADD3 R9, PT, PT, R9, 0x8, RZ ;  /* 0x0000000809097810 */ /* 0x000fe20007ffe0ff */
[----:B--2---:R-:W-:-:S04]  /*0830*/  FFMA R20, R20, R23, R13 ;  /* 0x0000001714147223 */ /* 0x004fc8000000000d */
[----:B---3--:R-:W-:-:S04]  /*0840*/  FFMA R20, R25, R24, R20 ;  /* 0x0000001819147223 */ /* 0x008fc80000000014 */
[----:B----4-:R-:W-:-:S04]  /*0850*/  FFMA R27, R27, R26, R20 ;  /* 0x0000001a1b1b7223 */ /* 0x010fc80000000014 */
[----:B-----5:R-:W-:-:S04]  /*0860*/  FFMA R19, R16, R19, R27 ;  /* 0x0000001310137223 */ /* 0x020fc8000000001b */
[----:B------:R-:W-:-:S04]  /*0870*/  FFMA R17, R14, R17, R19 ;  /* 0x000000110e117223 */ /* 0x000fc80000000013 */
[----:B------:R-:W-:-:S04]  /*0880*/  FFMA R15, R12, R15, R17 ;  /* 0x0000000f0c0f7223 */ /* 0x000fc80000000011 */
[----:B------:R-:W-:-:S04]  /*0890*/  FFMA R11, R10, R11, R15 ;  /* 0x0000000b0a0b7223 */ /* 0x000fc8000000000f */
[----:B------:R-:W-:-:S07]  /*08a0*/  FFMA R13, R18, R21, R11 ;  /* 0x00000015120d7223 */ /* 0x000fce000000000b */
.L_x_14:
[----:B------:R-:W-:Y:S05]  /*08b0*/  BSYNC.RECONVERGENT B1 ;  /* 0x0000000000017941 */ /* 0x000fea0003800200 */
.L_x_13:
        /* <DEDUP_REMOVED lines=15> */
[----:B------:R-:W4:Y:S04]  /*09b0*/  LDG.E R15, desc[UR4][R2.64+-0x4] ;  /* 0xfffffc04020f7981 */ /* 0x000f28000c1e1900 */
[----:B------:R-:W4:Y:S04]  /*09c0*/  LDG.E R12, desc[UR4][R4.64+0x4] ;  /* 0x00000404040c7981 */ /* 0x000f28000c1e1900 */
[----:B------:R-:W3:Y:S04]  /*09d0*/  LDG.E R14, desc[UR4][R4.64+0x8] ;  /* 0x00000804040e7981 */ /* 0x000ee8000c1e1900 */
[----:B------:R-:W5:Y:S04]  /*09e0*/  LDG.E R19, desc[UR4][R2.64+-0xc] ;  /* 0xfffff40402137981 */ /* 0x000f68000c1e1900 */
[----:B------:R-:W5:Y:S01]  /*09f0*/  LDG.E R16, desc[UR4][R4.64+0xc] ;  /* 0x00000c0404107981 */ /* 0x000f62000c1e1900 */
[----:B------:R-:W-:Y:S01]  /*0a00*/  IADD3 R9, PT, PT, R9, 0x4, RZ ;  /* 0x0000000409097810 */ /* 0x000fe20007ffe0ff */
[----:B--2---:R-:W-:-:S04]  /*0a10*/  FFMA R10, R10, R11, R13 ;  /* 0x0000000b0a0a7223 */ /* 0x004fc8000000000d */
[----:B----4-:R-:W-:-:S04]  /*0a20*/  FFMA R10, R15, R12, R10 ;  /* 0x0000000c0f0a7223 */ /* 0x010fc8000000000a */
[----:B---3--:R-:W-:-:S04]  /*0a30*/  FFMA R10, R17, R14, R10 ;  /* 0x0000000e110a7223 */ /* 0x008fc8000000000a */
[----:B-----5:R-:W-:-:S07]  /*0a40*/  FFMA R13, R19, R16, R10 ;  /* 0x00000010130d7223 */ /* 0x020fce000000000a */
.L_x_16:
[----:B------:R-:W-:Y:S05]  /*0a50*/  BSYNC.RECONVERGENT B1 ;  /* 0x0000000000017941 */ /* 0x000fea0003800200 */
.L_x_15:
[----:B------:R-:W-:Y:S05]  /*0a60*/  @!P1 BRA `(.L_x_9) ;  /* 0x00000000003c9947 */ /* 0x000fea0003800000 */
[----:B------:R-:W0:Y:S01]  /*0a70*/  LDC.64 R2, c[0x0][0x390] ;  /* 0x0000e400ff027b82 */ /* 0x000e220000000a00 */
[----:B------:R-:W-:Y:S02]  /*0a80*/  IADD3 R6, PT, PT, -R6, RZ, RZ ;  /* 0x000000ff06067210 */ /* 0x000fe40007ffe1ff */
[-C--:B------:R-:W-:Y:S02]  /*0a90*/  IADD3 R17, PT, PT, R8, -R9.reuse, RZ ;  /* 0x8000000908117210 */ /* 0x080fe40007ffe0ff */
[----:B------:R-:W-:-:S03]  /*0aa0*/  IADD3 R15, PT, PT, R7, R9, RZ ;  /* 0x00000009070f7210 */ /* 0x000fc60007ffe0ff */
[----:B------:R-:W1:Y:S04]  /*0ab0*/  LDC.64 R4, c[0x0][0x398] ;  /* 0x0000e600ff047b82 */ /* 0x000e680000000a00 */
.L_x_17:
[----:B-1----:R-:W-:-:S04]  /*0ac0*/  IMAD.WIDE R8, R15, 0x4, R4 ;  /* 0x000000040f087825 */ /* 0x002fc800078e0204 */
[----:B0-----:R-:W-:Y:S02]  /*0ad0*/  IMAD.WIDE R10, R17, 0x4, R2 ;  /* 0x00000004110a7825 */ /* 0x001fe400078e0202 */
[----:B------:R-:W2:Y:S04]  /*0ae0*/  LDG.E R8, desc[UR4][R8.64] ;  /* 0x0000000408087981 */ /* 0x000ea8000c1e1900 */
[----:B------:R-:W2:Y:S01]  /*0af0*/  LDG.E R10, desc[UR4][R10.64] ;  /* 0x000000040a0a7981 */ /* 0x000ea2000c1e1900 */
[----:B------:R-:W-:Y:S02]  /*0b00*/  IADD3 R6, PT, PT, R6, 0x1, RZ ;  /* 0x0000000106067810 */ /* 0x000fe40007ffe0ff */
[----:B------:R-:W-:Y:S02]  /*0b10*/  IADD3 R15, PT, PT, R15, 0x1, RZ ;  /* 0x000000010f0f7810 */ /* 0x000fe40007ffe0ff */
[----:B------:R-:W-:-:S02]  /*0b20*/  ISETP.NE.AND P0, PT, R6, RZ, PT ;  /* 0x000000ff0600720c */ /* 0x000fc40003f05270 */
[----:B------:R-:W-:Y:S01]  /*0b30*/  IADD3 R17, PT, PT, R17, -0x1, RZ ;  /* 0xffffffff11117810 */ /* 0x000fe20007ffe0ff */
[----:B--2---:R-:W-:-:S10]  /*0b40*/  FFMA R13, R10, R8, R13 ;  /* 0x000000080a0d7223 */ /* 0x004fd4000000000d */
[----:B------:R-:W-:Y:S05]  /*0b50*/  @P0 BRA `(.L_x_17) ;  /* 0xfffffffc00d80947 */ /* 0x000fea000383ffff */
.L_x_9:
[----:B0-----:R-:W-:Y:S05]  /*0b60*/  BSYNC.RECONVERGENT B0 ;  /* 0x0000000000007941 */ /* 0x001fea0003800200 */
.L_x_8:
[----:B------:R-:W0:Y:S01]  /*0b70*/  LDC.64 R2, c[0x0][0x3a0] ;  /* 0x0000e800ff027b82 */ /* 0x000e220000000a00 */
[----:B------:R-:W-:-:S05]  /*0b80*/  IADD3 R7, PT, PT, R0, R7, RZ ;  /* 0x0000000700077210 */ /* 0x000fca0007ffe0ff */
[----:B0-----:R-:W-:-:S05]  /*0b90*/  IMAD.WIDE R2, R7, 0x4, R2 ;  /* 0x0000000407027825 */ /* 0x001fca00078e0202 */
[----:B------:R-:W-:Y:S01]  /*0ba0*/  STG.E desc[UR4][R2.64], R13 ;  /* 0x0000000d02007986 */ /* 0x000fe2000c101904 */
[----:B------:R-:W-:Y:S05]  /*0bb0*/  EXIT ;  /* 0x000000000000794d */ /* 0x000fea0003800000 */
.L_x_18:
        /* <DEDUP_REMOVED lines=12> */
.L_x_20:


//--------------------- .nv.shared.reserved.0     --------------------------
	.section	.nv.shared.reserved.0,"aw",@nobits
	.weak		__nv_reservedSMEM_offset_0_alias
	.size		__nv_reservedSMEM_offset_0_alias, 0, 64
	.other		__nv_reservedSMEM_offset_0_alias,@"STO_CUDA_RESERVED_SHARED STV_DEFAULT"
__nv_reservedSMEM_offset_0_alias:
	.zero		0
	.zero		64


//--------------------- .nv.constant0._Z15backward_kernelIfEviiiPKT_S2_S2_PS0_S3_ --------------------------
	.section	.nv.constant0._Z15backward_kernelIfEviiiPKT_S2_S2_PS0_S3_,"a",@progbits
	.sectionflags	@""
	.align	4
.nv.constant0._Z15backward_kernelIfEviiiPKT_S2_S2_PS0_S3_:
	.zero		952


//--------------------- .nv.constant0._Z12lower_kernelIfEviiiPKT_S2_PS0_ --------------------------
	.section	.nv.constant0._Z12lower_kernelIfEviiiPKT_S2_PS0_,"a",@progbits
	.sectionflags	@""
	.align	4
.nv.constant0._Z12lower_kernelIfEviiiPKT_S2_PS0_:
	.zero		936


//--------------------- SYMBOLS --------------------------

	.type		.nv.reservedSmem.offset0,@object
	.size		.nv.reservedSmem.offset0,0x4
